//
// Generated by NVIDIA NVVM Compiler
//
// Compiler Build ID: CL-36424714
// Cuda compilation tools, release 13.0, V13.0.88
// Based on NVVM 20.0.0
//

.version 9.0
.target sm_100
.address_size 64

	// .globl	char_ngram_kernel

.visible .entry char_ngram_kernel(
	.param .u64 .ptr .align 1 char_ngram_kernel_param_0,
	.param .u32 char_ngram_kernel_param_1,
	.param .u32 char_ngram_kernel_param_2,
	.param .u64 .ptr .align 1 char_ngram_kernel_param_3,
	.param .u32 char_ngram_kernel_param_4
)
{
	.reg .pred 	%p<12>;
	.reg .b32 	%r<145>;
	.reg .b64 	%rd<33>;

	ld.param.u64 	%rd3, [char_ngram_kernel_param_0];
	ld.param.u32 	%r50, [char_ngram_kernel_param_1];
	ld.param.u32 	%r48, [char_ngram_kernel_param_2];
	ld.param.u64 	%rd2, [char_ngram_kernel_param_3];
	ld.param.u32 	%r49, [char_ngram_kernel_param_4];
	cvta.to.global.u64 	%rd1, %rd3;
	mov.u32 	%r51, %ctaid.x;
	mov.u32 	%r52, %ntid.x;
	mul.lo.s32 	%r1, %r51, %r52;
	mov.u32 	%r2, %tid.x;
	add.s32 	%r3, %r1, %r2;
	sub.s32 	%r53, %r50, %r48;
	add.s32 	%r54, %r53, 1;
	setp.ge.u32 	%p1, %r3, %r54;
	@%p1 bra 	$L__BB0_17;
	add.s32 	%r133, %r48, -1;
	setp.lt.s32 	%p2, %r133, 0;
	mov.b32 	%r144, 0;
	@%p2 bra 	$L__BB0_15;
	and.b32  	%r5, %r48, 15;
	setp.lt.u32 	%p3, %r133, 15;
	mov.b32 	%r144, 0;
	mov.b32 	%r134, 1;
	@%p3 bra 	$L__BB0_6;
	add.s32 	%r125, %r48, -2;
	add.s32 	%r61, %r2, %r48;
	add.s32 	%r124, %r61, %r1;
	and.b32  	%r62, %r48, -16;
	neg.s32 	%r123, %r62;
	mov.b32 	%r144, 0;
	mov.b32 	%r126, 1;
$L__BB0_4:
	.pragma "nounroll";
	add.s32 	%r64, %r124, -1;
	cvt.u64.u32 	%rd4, %r64;
	add.s64 	%rd5, %rd1, %rd4;
	ld.global.u8 	%r65, [%rd5];
	mad.lo.s32 	%r66, %r126, %r65, %r144;
	add.s32 	%r67, %r124, -2;
	cvt.u64.u32 	%rd6, %r67;
	add.s64 	%rd7, %rd1, %rd6;
	ld.global.u8 	%r68, [%rd7];
	mul.lo.s32 	%r69, %r126, %r68;
	shl.b32 	%r70, %r69, 8;
	add.s32 	%r71, %r70, %r66;
	add.s32 	%r72, %r124, -3;
	cvt.u64.u32 	%rd8, %r72;
	add.s64 	%rd9, %rd1, %rd8;
	ld.global.u8 	%r73, [%rd9];
	mul.lo.s32 	%r74, %r126, %r73;
	shl.b32 	%r75, %r74, 16;
	add.s32 	%r76, %r75, %r71;
	add.s32 	%r77, %r124, -4;
	cvt.u64.u32 	%rd10, %r77;
	add.s64 	%rd11, %rd1, %rd10;
	ld.global.u8 	%r78, [%rd11];
	mul.lo.s32 	%r79, %r126, %r78;
	shl.b32 	%r80, %r79, 24;
	add.s32 	%r144, %r80, %r76;
	add.s32 	%r125, %r125, -16;
	add.s32 	%r124, %r124, -16;
	add.s32 	%r123, %r123, 16;
	setp.ne.s32 	%p4, %r123, 0;
	mov.b32 	%r126, 0;
	@%p4 bra 	$L__BB0_4;
	add.s32 	%r133, %r125, 1;
	mov.b32 	%r134, 0;
$L__BB0_6:
	setp.eq.s32 	%p5, %r5, 0;
	@%p5 bra 	$L__BB0_15;
	and.b32  	%r23, %r48, 7;
	setp.lt.u32 	%p6, %r5, 8;
	@%p6 bra 	$L__BB0_9;
	add.s32 	%r84, %r133, %r3;
	cvt.u64.u32 	%rd12, %r84;
	add.s64 	%rd13, %rd1, %rd12;
	ld.global.u8 	%r85, [%rd13];
	mad.lo.s32 	%r86, %r134, %r85, %r144;
	add.s32 	%r87, %r84, -1;
	cvt.u64.u32 	%rd14, %r87;
	add.s64 	%rd15, %rd1, %rd14;
	ld.global.u8 	%r88, [%rd15];
	mul.lo.s32 	%r89, %r134, %r88;
	shl.b32 	%r90, %r89, 8;
	add.s32 	%r91, %r90, %r86;
	add.s32 	%r92, %r84, -2;
	cvt.u64.u32 	%rd16, %r92;
	add.s64 	%rd17, %rd1, %rd16;
	ld.global.u8 	%r93, [%rd17];
	mul.lo.s32 	%r94, %r134, %r93;
	shl.b32 	%r95, %r94, 16;
	add.s32 	%r96, %r95, %r91;
	add.s32 	%r97, %r84, -3;
	cvt.u64.u32 	%rd18, %r97;
	add.s64 	%rd19, %rd1, %rd18;
	ld.global.u8 	%r98, [%rd19];
	mul.lo.s32 	%r99, %r134, %r98;
	shl.b32 	%r100, %r99, 24;
	add.s32 	%r144, %r100, %r96;
	add.s32 	%r133, %r133, -8;
	mov.b32 	%r134, 0;
$L__BB0_9:
	setp.eq.s32 	%p7, %r23, 0;
	@%p7 bra 	$L__BB0_15;
	and.b32  	%r30, %r48, 3;
	setp.lt.u32 	%p8, %r23, 4;
	@%p8 bra 	$L__BB0_12;
	add.s32 	%r103, %r133, %r3;
	cvt.u64.u32 	%rd20, %r103;
	add.s64 	%rd21, %rd1, %rd20;
	ld.global.u8 	%r104, [%rd21];
	mad.lo.s32 	%r105, %r134, %r104, %r144;
	add.s32 	%r106, %r103, -1;
	cvt.u64.u32 	%rd22, %r106;
	add.s64 	%rd23, %rd1, %rd22;
	ld.global.u8 	%r107, [%rd23];
	mul.lo.s32 	%r108, %r134, %r107;
	shl.b32 	%r109, %r108, 8;
	add.s32 	%r110, %r109, %r105;
	add.s32 	%r111, %r103, -2;
	cvt.u64.u32 	%rd24, %r111;
	add.s64 	%rd25, %rd1, %rd24;
	ld.global.u8 	%r112, [%rd25];
	mul.lo.s32 	%r113, %r134, %r112;
	shl.b32 	%r114, %r113, 16;
	add.s32 	%r115, %r114, %r110;
	add.s32 	%r116, %r103, -3;
	cvt.u64.u32 	%rd26, %r116;
	add.s64 	%rd27, %rd1, %rd26;
	ld.global.u8 	%r117, [%rd27];
	mul.lo.s32 	%r118, %r134, %r117;
	shl.b32 	%r119, %r118, 24;
	add.s32 	%r144, %r119, %r115;
	add.s32 	%r133, %r133, -4;
	mov.b32 	%r134, 0;
$L__BB0_12:
	setp.eq.s32 	%p9, %r30, 0;
	@%p9 bra 	$L__BB0_15;
	add.s32 	%r120, %r2, %r133;
	add.s32 	%r141, %r120, %r1;
	neg.s32 	%r140, %r30;
$L__BB0_14:
	.pragma "nounroll";
	cvt.u64.u32 	%rd28, %r141;
	add.s64 	%rd29, %rd1, %rd28;
	ld.global.u8 	%r121, [%rd29];
	mad.lo.s32 	%r144, %r134, %r121, %r144;
	shl.b32 	%r134, %r134, 8;
	add.s32 	%r141, %r141, -1;
	add.s32 	%r140, %r140, 1;
	setp.ne.s32 	%p10, %r140, 0;
	@%p10 bra 	$L__BB0_14;
$L__BB0_15:
	setp.ge.u32 	%p11, %r144, %r49;
	@%p11 bra 	$L__BB0_17;
	cvta.to.global.u64 	%rd30, %rd2;
	mul.wide.u32 	%rd31, %r144, 4;
	add.s64 	%rd32, %rd30, %rd31;
	atom.global.add.u32 	%r122, [%rd32], 1;
$L__BB0_17:
	ret;

}
	// .globl	word_ngram_map_kernel
.visible .entry word_ngram_map_kernel(
	.param .u64 .ptr .align 1 word_ngram_map_kernel_param_0,
	.param .u32 word_ngram_map_kernel_param_1,
	.param .u32 word_ngram_map_kernel_param_2,
	.param .u32 word_ngram_map_kernel_param_3,
	.param .u64 .ptr .align 1 word_ngram_map_kernel_param_4
)
{
	.reg .pred 	%p<11>;
	.reg .b32 	%r<74>;
	.reg .b64 	%rd<189>;

	ld.param.u64 	%rd26, [word_ngram_map_kernel_param_0];
	ld.param.u32 	%r31, [word_ngram_map_kernel_param_1];
	ld.param.u32 	%r29, [word_ngram_map_kernel_param_2];
	ld.param.u32 	%r30, [word_ngram_map_kernel_param_3];
	ld.param.u64 	%rd25, [word_ngram_map_kernel_param_4];
	cvta.to.global.u64 	%rd1, %rd26;
	mov.u32 	%r32, %ctaid.x;
	mov.u32 	%r33, %ntid.x;
	mul.lo.s32 	%r1, %r32, %r33;
	mov.u32 	%r2, %tid.x;
	add.s32 	%r3, %r1, %r2;
	sub.s32 	%r34, %r31, %r29;
	add.s32 	%r35, %r34, 1;
	setp.ge.u32 	%p1, %r3, %r35;
	@%p1 bra 	$L__BB1_16;
	add.s32 	%r70, %r29, -1;
	setp.lt.s32 	%p2, %r70, 0;
	mov.b64 	%rd188, 0;
	@%p2 bra 	$L__BB1_15;
	cvt.u64.u32 	%rd2, %r30;
	and.b32  	%r5, %r29, 15;
	setp.lt.u32 	%p3, %r70, 15;
	mov.b64 	%rd188, 0;
	mov.b64 	%rd181, 1;
	@%p3 bra 	$L__BB1_6;
	add.s32 	%r68, %r29, -8;
	add.s32 	%r36, %r2, %r29;
	add.s32 	%r67, %r36, %r1;
	and.b32  	%r37, %r29, -16;
	neg.s32 	%r66, %r37;
	mov.b64 	%rd188, 0;
	mov.b64 	%rd181, 1;
$L__BB1_4:
	.pragma "nounroll";
	add.s32 	%r38, %r67, -1;
	mul.wide.u32 	%rd33, %r38, 4;
	add.s64 	%rd34, %rd1, %rd33;
	ld.global.u32 	%rd35, [%rd34];
	mad.lo.s64 	%rd36, %rd181, %rd35, %rd188;
	mul.lo.s64 	%rd37, %rd181, %rd2;
	add.s32 	%r39, %r67, -2;
	mul.wide.u32 	%rd38, %r39, 4;
	add.s64 	%rd39, %rd1, %rd38;
	ld.global.u32 	%rd40, [%rd39];
	mad.lo.s64 	%rd41, %rd37, %rd40, %rd36;
	mul.lo.s64 	%rd42, %rd37, %rd2;
	add.s32 	%r40, %r67, -3;
	mul.wide.u32 	%rd43, %r40, 4;
	add.s64 	%rd44, %rd1, %rd43;
	ld.global.u32 	%rd45, [%rd44];
	mad.lo.s64 	%rd46, %rd42, %rd45, %rd41;
	mul.lo.s64 	%rd47, %rd42, %rd2;
	add.s32 	%r41, %r67, -4;
	mul.wide.u32 	%rd48, %r41, 4;
	add.s64 	%rd49, %rd1, %rd48;
	ld.global.u32 	%rd50, [%rd49];
	mad.lo.s64 	%rd51, %rd47, %rd50, %rd46;
	mul.lo.s64 	%rd52, %rd47, %rd2;
	add.s32 	%r42, %r67, -5;
	mul.wide.u32 	%rd53, %r42, 4;
	add.s64 	%rd54, %rd1, %rd53;
	ld.global.u32 	%rd55, [%rd54];
	mad.lo.s64 	%rd56, %rd52, %rd55, %rd51;
	mul.lo.s64 	%rd57, %rd52, %rd2;
	add.s32 	%r43, %r67, -6;
	mul.wide.u32 	%rd58, %r43, 4;
	add.s64 	%rd59, %rd1, %rd58;
	ld.global.u32 	%rd60, [%rd59];
	mad.lo.s64 	%rd61, %rd57, %rd60, %rd56;
	mul.lo.s64 	%rd62, %rd57, %rd2;
	add.s32 	%r44, %r67, -7;
	mul.wide.u32 	%rd63, %r44, 4;
	add.s64 	%rd64, %rd1, %rd63;
	ld.global.u32 	%rd65, [%rd64];
	mad.lo.s64 	%rd66, %rd62, %rd65, %rd61;
	mul.lo.s64 	%rd67, %rd62, %rd2;
	add.s32 	%r45, %r67, -8;
	mul.wide.u32 	%rd68, %r45, 4;
	add.s64 	%rd69, %rd1, %rd68;
	ld.global.u32 	%rd70, [%rd69];
	mad.lo.s64 	%rd71, %rd67, %rd70, %rd66;
	mul.lo.s64 	%rd72, %rd67, %rd2;
	add.s32 	%r46, %r67, -9;
	mul.wide.u32 	%rd73, %r46, 4;
	add.s64 	%rd74, %rd1, %rd73;
	ld.global.u32 	%rd75, [%rd74];
	mad.lo.s64 	%rd76, %rd72, %rd75, %rd71;
	mul.lo.s64 	%rd77, %rd72, %rd2;
	add.s32 	%r47, %r67, -10;
	mul.wide.u32 	%rd78, %r47, 4;
	add.s64 	%rd79, %rd1, %rd78;
	ld.global.u32 	%rd80, [%rd79];
	mad.lo.s64 	%rd81, %rd77, %rd80, %rd76;
	mul.lo.s64 	%rd82, %rd77, %rd2;
	add.s32 	%r48, %r67, -11;
	mul.wide.u32 	%rd83, %r48, 4;
	add.s64 	%rd84, %rd1, %rd83;
	ld.global.u32 	%rd85, [%rd84];
	mad.lo.s64 	%rd86, %rd82, %rd85, %rd81;
	mul.lo.s64 	%rd87, %rd82, %rd2;
	add.s32 	%r49, %r67, -12;
	mul.wide.u32 	%rd88, %r49, 4;
	add.s64 	%rd89, %rd1, %rd88;
	ld.global.u32 	%rd90, [%rd89];
	mad.lo.s64 	%rd91, %rd87, %rd90, %rd86;
	mul.lo.s64 	%rd92, %rd87, %rd2;
	add.s32 	%r50, %r67, -13;
	mul.wide.u32 	%rd93, %r50, 4;
	add.s64 	%rd94, %rd1, %rd93;
	ld.global.u32 	%rd95, [%rd94];
	mad.lo.s64 	%rd96, %rd92, %rd95, %rd91;
	mul.lo.s64 	%rd97, %rd92, %rd2;
	add.s32 	%r51, %r67, -14;
	mul.wide.u32 	%rd98, %r51, 4;
	add.s64 	%rd99, %rd1, %rd98;
	ld.global.u32 	%rd100, [%rd99];
	mad.lo.s64 	%rd101, %rd97, %rd100, %rd96;
	mul.lo.s64 	%rd102, %rd97, %rd2;
	add.s32 	%r52, %r67, -15;
	mul.wide.u32 	%rd103, %r52, 4;
	add.s64 	%rd104, %rd1, %rd103;
	ld.global.u32 	%rd105, [%rd104];
	mad.lo.s64 	%rd106, %rd102, %rd105, %rd101;
	mul.lo.s64 	%rd107, %rd102, %rd2;
	add.s32 	%r67, %r67, -16;
	mul.wide.u32 	%rd108, %r67, 4;
	add.s64 	%rd109, %rd1, %rd108;
	ld.global.u32 	%rd110, [%rd109];
	mad.lo.s64 	%rd188, %rd107, %rd110, %rd106;
	mul.lo.s64 	%rd181, %rd107, %rd2;
	add.s32 	%r68, %r68, -16;
	add.s32 	%r66, %r66, 16;
	setp.ne.s32 	%p4, %r66, 0;
	@%p4 bra 	$L__BB1_4;
	add.s32 	%r70, %r68, 7;
$L__BB1_6:
	setp.eq.s32 	%p5, %r5, 0;
	@%p5 bra 	$L__BB1_15;
	and.b32  	%r17, %r29, 7;
	setp.lt.u32 	%p6, %r5, 8;
	@%p6 bra 	$L__BB1_9;
	add.s32 	%r53, %r70, %r3;
	mul.wide.u32 	%rd112, %r53, 4;
	add.s64 	%rd113, %rd1, %rd112;
	ld.global.u32 	%rd114, [%rd113];
	mad.lo.s64 	%rd115, %rd181, %rd114, %rd188;
	mul.lo.s64 	%rd116, %rd181, %rd2;
	add.s32 	%r54, %r53, -1;
	mul.wide.u32 	%rd117, %r54, 4;
	add.s64 	%rd118, %rd1, %rd117;
	ld.global.u32 	%rd119, [%rd118];
	mad.lo.s64 	%rd120, %rd116, %rd119, %rd115;
	mul.lo.s64 	%rd121, %rd116, %rd2;
	add.s32 	%r55, %r53, -2;
	mul.wide.u32 	%rd122, %r55, 4;
	add.s64 	%rd123, %rd1, %rd122;
	ld.global.u32 	%rd124, [%rd123];
	mad.lo.s64 	%rd125, %rd121, %rd124, %rd120;
	mul.lo.s64 	%rd126, %rd121, %rd2;
	add.s32 	%r56, %r53, -3;
	mul.wide.u32 	%rd127, %r56, 4;
	add.s64 	%rd128, %rd1, %rd127;
	ld.global.u32 	%rd129, [%rd128];
	mad.lo.s64 	%rd130, %rd126, %rd129, %rd125;
	mul.lo.s64 	%rd131, %rd126, %rd2;
	add.s32 	%r57, %r53, -4;
	mul.wide.u32 	%rd132, %r57, 4;
	add.s64 	%rd133, %rd1, %rd132;
	ld.global.u32 	%rd134, [%rd133];
	mad.lo.s64 	%rd135, %rd131, %rd134, %rd130;
	mul.lo.s64 	%rd136, %rd131, %rd2;
	add.s32 	%r58, %r53, -5;
	mul.wide.u32 	%rd137, %r58, 4;
	add.s64 	%rd138, %rd1, %rd137;
	ld.global.u32 	%rd139, [%rd138];
	mad.lo.s64 	%rd140, %rd136, %rd139, %rd135;
	mul.lo.s64 	%rd141, %rd136, %rd2;
	add.s32 	%r59, %r53, -6;
	mul.wide.u32 	%rd142, %r59, 4;
	add.s64 	%rd143, %rd1, %rd142;
	ld.global.u32 	%rd144, [%rd143];
	mad.lo.s64 	%rd145, %rd141, %rd144, %rd140;
	mul.lo.s64 	%rd146, %rd141, %rd2;
	add.s32 	%r60, %r53, -7;
	mul.wide.u32 	%rd147, %r60, 4;
	add.s64 	%rd148, %rd1, %rd147;
	ld.global.u32 	%rd149, [%rd148];
	mad.lo.s64 	%rd188, %rd146, %rd149, %rd145;
	mul.lo.s64 	%rd181, %rd146, %rd2;
	add.s32 	%r70, %r70, -8;
$L__BB1_9:
	setp.eq.s32 	%p7, %r17, 0;
	@%p7 bra 	$L__BB1_15;
	and.b32  	%r20, %r29, 3;
	setp.lt.u32 	%p8, %r17, 4;
	@%p8 bra 	$L__BB1_12;
	add.s32 	%r61, %r70, %r3;
	mul.wide.u32 	%rd151, %r61, 4;
	add.s64 	%rd152, %rd1, %rd151;
	ld.global.u32 	%rd153, [%rd152];
	mad.lo.s64 	%rd154, %rd181, %rd153, %rd188;
	mul.lo.s64 	%rd155, %rd181, %rd2;
	add.s32 	%r62, %r61, -1;
	mul.wide.u32 	%rd156, %r62, 4;
	add.s64 	%rd157, %rd1, %rd156;
	ld.global.u32 	%rd158, [%rd157];
	mad.lo.s64 	%rd159, %rd155, %rd158, %rd154;
	mul.lo.s64 	%rd160, %rd155, %rd2;
	add.s32 	%r63, %r61, -2;
	mul.wide.u32 	%rd161, %r63, 4;
	add.s64 	%rd162, %rd1, %rd161;
	ld.global.u32 	%rd163, [%rd162];
	mad.lo.s64 	%rd164, %rd160, %rd163, %rd159;
	mul.lo.s64 	%rd165, %rd160, %rd2;
	add.s32 	%r64, %r61, -3;
	mul.wide.u32 	%rd166, %r64, 4;
	add.s64 	%rd167, %rd1, %rd166;
	ld.global.u32 	%rd168, [%rd167];
	mad.lo.s64 	%rd188, %rd165, %rd168, %rd164;
	mul.lo.s64 	%rd181, %rd165, %rd2;
	add.s32 	%r70, %r70, -4;
$L__BB1_12:
	setp.eq.s32 	%p9, %r20, 0;
	@%p9 bra 	$L__BB1_15;
	add.s32 	%r65, %r2, %r70;
	add.s32 	%r73, %r65, %r1;
	neg.s32 	%r72, %r20;
$L__BB1_14:
	.pragma "nounroll";
	mul.wide.u32 	%rd169, %r73, 4;
	add.s64 	%rd170, %rd1, %rd169;
	ld.global.u32 	%rd171, [%rd170];
	mad.lo.s64 	%rd188, %rd181, %rd171, %rd188;
	mul.lo.s64 	%rd181, %rd181, %rd2;
	add.s32 	%r73, %r73, -1;
	add.s32 	%r72, %r72, 1;
	setp.ne.s32 	%p10, %r72, 0;
	@%p10 bra 	$L__BB1_14;
$L__BB1_15:
	cvta.to.global.u64 	%rd172, %rd25;
	mul.wide.u32 	%rd173, %r3, 8;
	add.s64 	%rd174, %rd172, %rd173;
	st.global.u64 	[%rd174], %rd188;
$L__BB1_16:
	ret;

}
	// .globl	word_ngram_reduce_kernel
.visible .entry word_ngram_reduce_kernel(
	.param .u64 .ptr .align 1 word_ngram_reduce_kernel_param_0,
	.param .u32 word_ngram_reduce_kernel_param_1,
	.param .u64 .ptr .align 1 word_ngram_reduce_kernel_param_2,
	.param .u64 .ptr .align 1 word_ngram_reduce_kernel_param_3,
	.param .u64 .ptr .align 1 word_ngram_reduce_kernel_param_4
)
{
	.reg .pred 	%p<7>;
	.reg .b32 	%r<19>;
	.reg .b64 	%rd<24>;

	ld.param.u64 	%rd7, [word_ngram_reduce_kernel_param_0];
	ld.param.u32 	%r8, [word_ngram_reduce_kernel_param_1];
	ld.param.u64 	%rd4, [word_ngram_reduce_kernel_param_2];
	ld.param.u64 	%rd5, [word_ngram_reduce_kernel_param_3];
	ld.param.u64 	%rd6, [word_ngram_reduce_kernel_param_4];
	cvta.to.global.u64 	%rd1, %rd7;
	mov.u32 	%r9, %ctaid.x;
	mov.u32 	%r10, %ntid.x;
	mov.u32 	%r11, %tid.x;
	mad.lo.s32 	%r1, %r9, %r10, %r11;
	setp.ge.u32 	%p1, %r1, %r8;
	@%p1 bra 	$L__BB2_8;
	setp.eq.s32 	%p2, %r1, 0;
	mul.wide.u32 	%rd8, %r1, 8;
	add.s64 	%rd2, %rd1, %rd8;
	@%p2 bra 	$L__BB2_3;
	ld.global.u64 	%rd9, [%rd2];
	add.s32 	%r12, %r1, -1;
	mul.wide.u32 	%rd10, %r12, 8;
	add.s64 	%rd11, %rd1, %rd10;
	ld.global.u64 	%rd12, [%rd11];
	setp.eq.s64 	%p3, %rd9, %rd12;
	@%p3 bra 	$L__BB2_8;
$L__BB2_3:
	add.s32 	%r16, %r1, 1;
	setp.ge.u32 	%p4, %r16, %r8;
	mov.b32 	%r18, 1;
	@%p4 bra 	$L__BB2_7;
	ld.global.u64 	%rd3, [%rd2];
	mov.b32 	%r18, 1;
$L__BB2_5:
	mul.wide.u32 	%rd13, %r16, 8;
	add.s64 	%rd14, %rd1, %rd13;
	ld.global.u64 	%rd15, [%rd14];
	setp.ne.s64 	%p5, %rd15, %rd3;
	@%p5 bra 	$L__BB2_7;
	add.s32 	%r18, %r18, 1;
	add.s32 	%r16, %r18, %r1;
	setp.lt.u32 	%p6, %r16, %r8;
	@%p6 bra 	$L__BB2_5;
$L__BB2_7:
	cvta.to.global.u64 	%rd16, %rd6;
	atom.global.add.u32 	%r15, [%rd16], 1;
	ld.global.u64 	%rd17, [%rd2];
	cvta.to.global.u64 	%rd18, %rd4;
	mul.wide.u32 	%rd19, %r15, 8;
	add.s64 	%rd20, %rd18, %rd19;
	st.global.u64 	[%rd20], %rd17;
	cvta.to.global.u64 	%rd21, %rd5;
	mul.wide.u32 	%rd22, %r15, 4;
	add.s64 	%rd23, %rd21, %rd22;
	st.global.u32 	[%rd23], %r18;
$L__BB2_8:
	ret;

}


// ===== COMPILED SASS (sm_100) =====

	.target	sm_100

	.elftype	@"ET_EXEC"


//--------------------- .note.nv.tkinfo           --------------------------
	.section	.note.nv.tkinfo,"",@"SHT_NOTE"
	.sectionflags	@"SHF_NOTE_NV_TKINFO"
	.tkinfo
        /*0018*/ 	.word	0x00000002
        /*0030*/ 	.string	""
        /*0030*/ 	.string	"ptxas"
        /*0030*/ 	.string	"Cuda compilation tools, release 13.0, V13.0.88"
        /*0030*/ 	.string	"Build cuda_13.0.r13.0/compiler.36424714_0"
        /*0030*/ 	.string	"-arch sm_100 -m 64 "



//--------------------- .note.nv.cuinfo           --------------------------
	.section	.note.nv.cuinfo,"",@"SHT_NOTE"
	.sectionflags	@"SHF_NOTE_NV_CUINFO"
        /*0018*/ 	.short	0x0002
        /*001a*/ 	.short	0x0064
        /*001c*/ 	.short	0x0082
	.zero		2


//--------------------- .nv.info                  --------------------------
	.section	.nv.info,"",@"SHT_CUDA_INFO"
	.align	4


	//----- nvinfo : EIATTR_REGCOUNT
	.align		4
        /*0000*/ 	.byte	0x04, 0x2f
        /*0002*/ 	.short	(.L_1 - .L_0)
	.align		4
.L_0:
        /*0004*/ 	.word	index@(char_ngram_kernel)
        /*0008*/ 	.word	0x00000015


	//----- nvinfo : EIATTR_FRAME_SIZE
	.align		4
.L_1:
        /*000c*/ 	.byte	0x04, 0x11
        /*000e*/ 	.short	(.L_3 - .L_2)
	.align		4
.L_2:
        /*0010*/ 	.word	index@(char_ngram_kernel)
        /*0014*/ 	.word	0x00000000


	//----- nvinfo : EIATTR_REGCOUNT
	.align		4
.L_3:
        /*0018*/ 	.byte	0x04, 0x2f
        /*001a*/ 	.short	(.L_5 - .L_4)
	.align		4
.L_4:
        /*001c*/ 	.word	index@(word_ngram_map_kernel)
        /*0020*/ 	.word	0x00000020


	//----- nvinfo : EIATTR_FRAME_SIZE
	.align		4
.L_5:
        /*0024*/ 	.byte	0x04, 0x11
        /*0026*/ 	.short	(.L_7 - .L_6)
	.align		4
.L_6:
        /*0028*/ 	.word	index@(word_ngram_map_kernel)
        /*002c*/ 	.word	0x00000000


	//----- nvinfo : EIATTR_REGCOUNT
	.align		4
.L_7:
        /*0030*/ 	.byte	0x04, 0x2f
        /*0032*/ 	.short	(.L_9 - .L_8)
	.align		4
.L_8:
        /*0034*/ 	.word	index@(word_ngram_reduce_kernel)
        /*0038*/ 	.word	0x00000010


	//----- nvinfo : EIATTR_FRAME_SIZE
	.align		4
.L_9:
        /*003c*/ 	.byte	0x04, 0x11
        /*003e*/ 	.short	(.L_11 - .L_10)
	.align		4
.L_10:
        /*0040*/ 	.word	index@(word_ngram_reduce_kernel)
        /*0044*/ 	.word	0x00000000


	//----- nvinfo : EIATTR_MIN_STACK_SIZE
	.align		4
.L_11:
        /*0048*/ 	.byte	0x04, 0x12
        /*004a*/ 	.short	(.L_13 - .L_12)
	.align		4
.L_12:
        /*004c*/ 	.word	index@(word_ngram_reduce_kernel)
        /*0050*/ 	.word	0x00000000


	//----- nvinfo : EIATTR_MIN_STACK_SIZE
	.align		4
.L_13:
        /*0054*/ 	.byte	0x04, 0x12
        /*0056*/ 	.short	(.L_15 - .L_14)
	.align		4
.L_14:
        /*0058*/ 	.word	index@(word_ngram_map_kernel)
        /*005c*/ 	.word	0x00000000


	//----- nvinfo : EIATTR_MIN_STACK_SIZE
	.align		4
.L_15:
        /*0060*/ 	.byte	0x04, 0x12
        /*0062*/ 	.short	(.L_17 - .L_16)
	.align		4
.L_16:
        /*0064*/ 	.word	index@(char_ngram_kernel)
        /*0068*/ 	.word	0x00000000
.L_17:


//--------------------- .nv.compat                --------------------------
	.section	.nv.compat,"",@"SHT_CUDA_COMPAT_INFO"
	.align	4
        /*0000*/ 	.byte	0x02, 0x09, 0x00, 0x00, 0x02, 0x02, 0x01, 0x00, 0x02, 0x05, 0x05, 0x00, 0x03, 0x07, 0x01, 0x01
        /*0010*/ 	.byte	0x02, 0x03, 0x00, 0x00, 0x02, 0x06, 0x01, 0x00, 0x04, 0x0b, 0x08, 0x00, 0x09, 0x00, 0x00, 0x00
        /*0020*/ 	.byte	0x00, 0x00, 0x00, 0x00


//--------------------- .nv.info.word_ngram_reduce_kernel --------------------------
	.section	.nv.info.word_ngram_reduce_kernel,"",@"SHT_CUDA_INFO"
	.sectionflags	@""
	.align	4


	//----- nvinfo : EIATTR_CUDA_API_VERSION
	.align		4
        /*0000*/ 	.byte	0x04, 0x37
        /*0002*/ 	.short	(.L_19 - .L_18)
.L_18:
        /*0004*/ 	.word	0x00000082


	//----- nvinfo : EIATTR_KPARAM_INFO
	.align		4
.L_19:
        /*0008*/ 	.byte	0x04, 0x17
        /*000a*/ 	.short	(.L_21 - .L_20)
.L_20:
        /*000c*/ 	.word	0x00000000
        /*0010*/ 	.short	0x0004
        /*0012*/ 	.short	0x0020
        /*0014*/ 	.byte	0x00, 0xf5, 0x21, 0x00


	//----- nvinfo : EIATTR_KPARAM_INFO
	.align		4
.L_21:
        /*0018*/ 	.byte	0x04, 0x17
        /*001a*/ 	.short	(.L_23 - .L_22)
.L_22:
        /*001c*/ 	.word	0x00000000
        /*0020*/ 	.short	0x0003
        /*0022*/ 	.short	0x0018
        /*0024*/ 	.byte	0x00, 0xf5, 0x21, 0x00


	//----- nvinfo : EIATTR_KPARAM_INFO
	.align		4
.L_23:
        /*0028*/ 	.byte	0x04, 0x17
        /*002a*/ 	.short	(.L_25 - .L_24)
.L_24:
        /*002c*/ 	.word	0x00000000
        /*0030*/ 	.short	0x0002
        /*0032*/ 	.short	0x0010
        /*0034*/ 	.byte	0x00, 0xf5, 0x21, 0x00


	//----- nvinfo : EIATTR_KPARAM_INFO
	.align		4
.L_25:
        /*0038*/ 	.byte	0x04, 0x17
        /*003a*/ 	.short	(.L_27 - .L_26)
.L_26:
        /*003c*/ 	.word	0x00000000
        /*0040*/ 	.short	0x0001
        /*0042*/ 	.short	0x0008
        /*0044*/ 	.byte	0x00, 0xf0, 0x11, 0x00


	//----- nvinfo : EIATTR_KPARAM_INFO
	.align		4
.L_27:
        /*0048*/ 	.byte	0x04, 0x17
        /*004a*/ 	.short	(.L_29 - .L_28)
.L_28:
        /*004c*/ 	.word	0x00000000
        /*0050*/ 	.short	0x0000
        /*0052*/ 	.short	0x0000
        /*0054*/ 	.byte	0x00, 0xf5, 0x21, 0x00


	//----- nvinfo : EIATTR_SPARSE_MMA_MASK
	.align		4
.L_29:
        /*0058*/ 	.byte	0x03, 0x50
        /*005a*/ 	.short	0x0000


	//----- nvinfo : EIATTR_MAXREG_COUNT
	.align		4
        /*005c*/ 	.byte	0x03, 0x1b
        /*005e*/ 	.short	0x00ff


	//----- nvinfo : EIATTR_MERCURY_ISA_VERSION
	.align		4
        /*0060*/ 	.byte	0x03, 0x5f
        /*0062*/ 	.short	0x0101


	//----- nvinfo : EIATTR_INT_WARP_WIDE_INSTR_OFFSETS
	.align		4
        /*0064*/ 	.byte	0x04, 0x31
        /*0066*/ 	.short	(.L_31 - .L_30)


	//   ....[0]....
.L_30:
        /*0068*/ 	.word	0x000002a0


	//   ....[1]....
        /*006c*/ 	.word	0x00000360


	//----- nvinfo : EIATTR_VRC_CTA_INIT_COUNT
	.align		4
.L_31:
        /*0070*/ 	.byte	0x02, 0x4a
	.zero		1
	.zero		1


	//----- nvinfo : EIATTR_EXIT_INSTR_OFFSETS
	.align		4
        /*0074*/ 	.byte	0x04, 0x1c
        /*0076*/ 	.short	(.L_33 - .L_32)


	//   ....[0]....
.L_32:
        /*0078*/ 	.word	0x00000070


	//   ....[1]....
        /*007c*/ 	.word	0x00000140


	//   ....[2]....
        /*0080*/ 	.word	0x000003c0


	//----- nvinfo : EIATTR_CRS_STACK_SIZE
	.align		4
.L_33:
        /*0084*/ 	.byte	0x04, 0x1e
        /*0086*/ 	.short	(.L_35 - .L_34)
.L_34:
        /*0088*/ 	.word	0x00000000


	//----- nvinfo : EIATTR_CBANK_PARAM_SIZE
	.align		4
.L_35:
        /*008c*/ 	.byte	0x03, 0x19
        /*008e*/ 	.short	0x0028


	//----- nvinfo : EIATTR_PARAM_CBANK
	.align		4
        /*0090*/ 	.byte	0x04, 0x0a
        /*0092*/ 	.short	(.L_37 - .L_36)
	.align		4
.L_36:
        /*0094*/ 	.word	index@(.nv.constant0.word_ngram_reduce_kernel)
        /*0098*/ 	.short	0x0380
        /*009a*/ 	.short	0x0028


	//----- nvinfo : EIATTR_SW_WAR
	.align		4
.L_37:
        /*009c*/ 	.byte	0x04, 0x36
        /*009e*/ 	.short	(.L_39 - .L_38)
.L_38:
        /*00a0*/ 	.word	0x00000008
.L_39:


//--------------------- .nv.info.word_ngram_map_kernel --------------------------
	.section	.nv.info.word_ngram_map_kernel,"",@"SHT_CUDA_INFO"
	.sectionflags	@""
	.align	4


	//----- nvinfo : EIATTR_CUDA_API_VERSION
	.align		4
        /*0000*/ 	.byte	0x04, 0x37
        /*0002*/ 	.short	(.L_41 - .L_40)
.L_40:
        /*0004*/ 	.word	0x00000082


	//----- nvinfo : EIATTR_KPARAM_INFO
	.align		4
.L_41:
        /*0008*/ 	.byte	0x04, 0x17
        /*000a*/ 	.short	(.L_43 - .L_42)
.L_42:
        /*000c*/ 	.word	0x00000000
        /*0010*/ 	.short	0x0004
        /*0012*/ 	.short	0x0018
        /*0014*/ 	.byte	0x00, 0xf5, 0x21, 0x00


	//----- nvinfo : EIATTR_KPARAM_INFO
	.align		4
.L_43:
        /*0018*/ 	.byte	0x04, 0x17
        /*001a*/ 	.short	(.L_45 - .L_44)
.L_44:
        /*001c*/ 	.word	0x00000000
        /*0020*/ 	.short	0x0003
        /*0022*/ 	.short	0x0010
        /*0024*/ 	.byte	0x00, 0xf0, 0x11, 0x00


	//----- nvinfo : EIATTR_KPARAM_INFO
	.align		4
.L_45:
        /*0028*/ 	.byte	0x04, 0x17
        /*002a*/ 	.short	(.L_47 - .L_46)
.L_46:
        /*002c*/ 	.word	0x00000000
        /*0030*/ 	.short	0x0002
        /*0032*/ 	.short	0x000c
        /*0034*/ 	.byte	0x00, 0xf0, 0x11, 0x00


	//----- nvinfo : EIATTR_KPARAM_INFO
	.align		4
.L_47:
        /*0038*/ 	.byte	0x04, 0x17
        /*003a*/ 	.short	(.L_49 - .L_48)
.L_48:
        /*003c*/ 	.word	0x00000000
        /*0040*/ 	.short	0x0001
        /*0042*/ 	.short	0x0008
        /*0044*/ 	.byte	0x00, 0xf0, 0x11, 0x00


	//----- nvinfo : EIATTR_KPARAM_INFO
	.align		4
.L_49:
        /*0048*/ 	.byte	0x04, 0x17
        /*004a*/ 	.short	(.L_51 - .L_50)
.L_50:
        /*004c*/ 	.word	0x00000000
        /*0050*/ 	.short	0x0000
        /*0052*/ 	.short	0x0000
        /*0054*/ 	.byte	0x00, 0xf5, 0x21, 0x00


	//----- nvinfo : EIATTR_SPARSE_MMA_MASK
	.align		4
.L_51:
        /*0058*/ 	.byte	0x03, 0x50
        /*005a*/ 	.short	0x0000


	//----- nvinfo : EIATTR_MAXREG_COUNT
	.align		4
        /*005c*/ 	.byte	0x03, 0x1b
        /*005e*/ 	.short	0x00ff


	//----- nvinfo : EIATTR_MERCURY_ISA_VERSION
	.align		4
        /*0060*/ 	.byte	0x03, 0x5f
        /*0062*/ 	.short	0x0101


	//----- nvinfo : EIATTR_VRC_CTA_INIT_COUNT
	.align		4
        /*0064*/ 	.byte	0x02, 0x4a
	.zero		1
	.zero		1


	//----- nvinfo : EIATTR_EXIT_INSTR_OFFSETS
	.align		4
        /*0068*/ 	.byte	0x04, 0x1c
        /*006a*/ 	.short	(.L_53 - .L_52)


	//   ....[0]....
.L_52:
        /*006c*/ 	.word	0x00000090


	//   ....[1]....
        /*0070*/ 	.word	0x00001470


	//----- nvinfo : EIATTR_CBANK_PARAM_SIZE
	.align		4
.L_53:
        /*0074*/ 	.byte	0x03, 0x19
        /*0076*/ 	.short	0x0020


	//----- nvinfo : EIATTR_PARAM_CBANK
	.align		4
        /*0078*/ 	.byte	0x04, 0x0a
        /*007a*/ 	.short	(.L_55 - .L_54)
	.align		4
.L_54:
        /*007c*/ 	.word	index@(.nv.constant0.word_ngram_map_kernel)
        /*0080*/ 	.short	0x0380
        /*0082*/ 	.short	0x0020


	//----- nvinfo : EIATTR_SW_WAR
	.align		4
.L_55:
        /*0084*/ 	.byte	0x04, 0x36
        /*0086*/ 	.short	(.L_57 - .L_56)
.L_56:
        /*0088*/ 	.word	0x00000008
.L_57:


//--------------------- .nv.info.char_ngram_kernel --------------------------
	.section	.nv.info.char_ngram_kernel,"",@"SHT_CUDA_INFO"
	.sectionflags	@""
	.align	4


	//----- nvinfo : EIATTR_CUDA_API_VERSION
	.align		4
        /*0000*/ 	.byte	0x04, 0x37
        /*0002*/ 	.short	(.L_59 - .L_58)
.L_58:
        /*0004*/ 	.word	0x00000082


	//----- nvinfo : EIATTR_KPARAM_INFO
	.align		4
.L_59:
        /*0008*/ 	.byte	0x04, 0x17
        /*000a*/ 	.short	(.L_61 - .L_60)
.L_60:
        /*000c*/ 	.word	0x00000000
        /*0010*/ 	.short	0x0004
        /*0012*/ 	.short	0x0018
        /*0014*/ 	.byte	0x00, 0xf0, 0x11, 0x00


	//----- nvinfo : EIATTR_KPARAM_INFO
	.align		4
.L_61:
        /*0018*/ 	.byte	0x04, 0x17
        /*001a*/ 	.short	(.L_63 - .L_62)
.L_62:
        /*001c*/ 	.word	0x00000000
        /*0020*/ 	.short	0x0003
        /*0022*/ 	.short	0x0010
        /*0024*/ 	.byte	0x00, 0xf5, 0x21, 0x00


	//----- nvinfo : EIATTR_KPARAM_INFO
	.align		4
.L_63:
        /*0028*/ 	.byte	0x04, 0x17
        /*002a*/ 	.short	(.L_65 - .L_64)
.L_64:
        /*002c*/ 	.word	0x00000000
        /*0030*/ 	.short	0x0002
        /*0032*/ 	.short	0x000c
        /*0034*/ 	.byte	0x00, 0xf0, 0x11, 0x00


	//----- nvinfo : EIATTR_KPARAM_INFO
	.align		4
.L_65:
        /*0038*/ 	.byte	0x04, 0x17
        /*003a*/ 	.short	(.L_67 - .L_66)
.L_66:
        /*003c*/ 	.word	0x00000000
        /*0040*/ 	.short	0x0001
        /*0042*/ 	.short	0x0008
        /*0044*/ 	.byte	0x00, 0xf0, 0x11, 0x00


	//----- nvinfo : EIATTR_KPARAM_INFO
	.align		4
.L_67:
        /*0048*/ 	.byte	0x04, 0x17
        /*004a*/ 	.short	(.L_69 - .L_68)
.L_68:
        /*004c*/ 	.word	0x00000000
        /*0050*/ 	.short	0x0000
        /*0052*/ 	.short	0x0000
        /*0054*/ 	.byte	0x00, 0xf5, 0x21, 0x00


	//----- nvinfo : EIATTR_SPARSE_MMA_MASK
	.align		4
.L_69:
        /*0058*/ 	.byte	0x03, 0x50
        /*005a*/ 	.short	0x0000


	//----- nvinfo : EIATTR_MAXREG_COUNT
	.align		4
        /*005c*/ 	.byte	0x03, 0x1b
        /*005e*/ 	.short	0x00ff


	//----- nvinfo : EIATTR_MERCURY_ISA_VERSION
	.align		4
        /*0060*/ 	.byte	0x03, 0x5f
        /*0062*/ 	.short	0x0101


	//----- nvinfo : EIATTR_VRC_CTA_INIT_COUNT
	.align		4
        /*0064*/ 	.byte	0x02, 0x4a
	.zero		1
	.zero		1


	//----- nvinfo : EIATTR_EXIT_INSTR_OFFSETS
	.align		4
        /*0068*/ 	.byte	0x04, 0x1c
        /*006a*/ 	.short	(.L_71 - .L_70)


	//   ....[0]....
.L_70:
        /*006c*/ 	.word	0x00000090


	//   ....[1]....
        /*0070*/ 	.word	0x00000880


	//   ....[2]....
        /*0074*/ 	.word	0x000008d0


	//----- nvinfo : EIATTR_CBANK_PARAM_SIZE
	.align		4
.L_71:
        /*0078*/ 	.byte	0x03, 0x19
        /*007a*/ 	.short	0x001c


	//----- nvinfo : EIATTR_PARAM_CBANK
	.align		4
        /*007c*/ 	.byte	0x04, 0x0a
        /*007e*/ 	.short	(.L_73 - .L_72)
	.align		4
.L_72:
        /*0080*/ 	.word	index@(.nv.constant0.char_ngram_kernel)
        /*0084*/ 	.short	0x0380
        /*0086*/ 	.short	0x001c


	//----- nvinfo : EIATTR_SW_WAR
	.align		4
.L_73:
        /*0088*/ 	.byte	0x04, 0x36
        /*008a*/ 	.short	(.L_75 - .L_74)
.L_74:
        /*008c*/ 	.word	0x00000008
.L_75:


//--------------------- .nv.callgraph             --------------------------
	.section	.nv.callgraph,"",@"SHT_CUDA_CALLGRAPH"
	.align	4
	.sectionentsize	8
	.align		4
        /*0000*/ 	.word	0x00000000
	.align		4
        /*0004*/ 	.word	0xffffffff
	.align		4
        /*0008*/ 	.word	0x00000000
	.align		4
        /*000c*/ 	.word	0xfffffffe
	.align		4
        /*0010*/ 	.word	0x00000000
	.align		4
        /*0014*/ 	.word	0xfffffffd
	.align		4
        /*0018*/ 	.word	0x00000000
	.align		4
        /*001c*/ 	.word	0xfffffffc


//--------------------- .text.word_ngram_reduce_kernel --------------------------
	.section	.text.word_ngram_reduce_kernel,"ax",@progbits
	.align	128
        .global         word_ngram_reduce_kernel
        .type           word_ngram_reduce_kernel,@function
        .size           word_ngram_reduce_kernel,(.L_x_20 - word_ngram_reduce_kernel)
        .other          word_ngram_reduce_kernel,@"STO_CUDA_ENTRY STV_DEFAULT"
word_ngram_reduce_kernel:
.text.word_ngram_reduce_kernel:
[----:B------:R-:W-:Y:S01]  /*0000*/  LDC R1, c[0x0][0x37c] ;  /* 0x0000df00ff017b82 */ /* 0x000fe20000000800 */
[----:B------:R-:W0:Y:S07]  /*0010*/  S2R R0, SR_TID.X ;  /* 0x0000000000007919 */ /* 0x000e2e0000002100 */
[----:B------:R-:W0:Y:S01]  /*0020*/  S2UR UR4, SR_CTAID.X ;  /* 0x00000000000479c3 */ /* 0x000e220000002500 */
[----:B------:R-:W1:Y:S07]  /*0030*/  LDCU UR6, c[0x0][0x388] ;  /* 0x00007100ff0677ac */ /* 0x000e6e0008000800 */
[----:B------:R-:W0:Y:S02]  /*0040*/  LDC R11, c[0x0][0x360] ;  /* 0x0000d800ff0b7b82 */ /* 0x000e240000000800 */
[----:B0-----:R-:W-:-:S05]  /*0050*/  IMAD R11, R11, UR4, R0 ;  /* 0x000000040b0b7c24 */ /* 0x001fca000f8e0200 */
[----:B-1----:R-:W-:-:S13]  /*0060*/  ISETP.GE.U32.AND P0, PT, R11, UR6, PT ;  /* 0x000000060b007c0c */ /* 0x002fda000bf06070 */
[----:B------:R-:W-:Y:S05]  /*0070*/  @P0 EXIT ;  /* 0x000000000000094d */ /* 0x000fea0003800000 */
[----:B------:R-:W0:Y:S01]  /*0080*/  LDC.64 R6, c[0x0][0x380] ;  /* 0x0000e000ff067b82 */ /* 0x000e220000000a00 */
[C---:B------:R-:W-:Y:S01]  /*0090*/  ISETP.NE.AND P0, PT, R11.reuse, RZ, PT ;  /* 0x000000ff0b00720c */ /* 0x040fe20003f05270 */
[----:B------:R-:W1:Y:S01]  /*00a0*/  LDCU.64 UR4, c[0x0][0x358] ;  /* 0x00006b00ff0477ac */ /* 0x000e620008000a00 */
[----:B------:R-:W-:Y:S01]  /*00b0*/  BSSY.RECONVERGENT B0, `(.L_x_0) ;  /* 0x000000a000007945 */ /* 0x000fe20003800200 */
[----:B0-----:R-:W-:-:S10]  /*00c0*/  IMAD.WIDE.U32 R2, R11, 0x8, R6 ;  /* 0x000000080b027825 */ /* 0x001fd400078e0006 */
[----:B-1----:R-:W-:Y:S05]  /*00d0*/  @!P0 BRA `(.L_x_1) ;  /* 0x00000000001c8947 */ /* 0x002fea0003800000 */
[----:B------:R-:W-:-:S04]  /*00e0*/  VIADD R5, R11, 0xffffffff ;  /* 0xffffffff0b057836 */ /* 0x000fc80000000000 */
[----:B------:R-:W-:Y:S02]  /*00f0*/  IMAD.WIDE.U32 R6, R5, 0x8, R6 ;  /* 0x0000000805067825 */ /* 0x000fe400078e0006 */
[----:B------:R-:W2:Y:S04]  /*0100*/  LDG.E.64 R4, desc[UR4][R2.64] ;  /* 0x0000000402047981 */ /* 0x000ea8000c1e1b00 */
[----:B------:R-:W2:Y:S02]  /*0110*/  LDG.E.64 R6, desc[UR4][R6.64] ;  /* 0x0000000406067981 */ /* 0x000ea4000c1e1b00 */
[----:B--2---:R-:W-:-:S04]  /*0120*/  ISETP.NE.U32.AND P0, PT, R4, R6, PT ;  /* 0x000000060400720c */ /* 0x004fc80003f05070 */
[----:B------:R-:W-:-:S13]  /*0130*/  ISETP.NE.AND.EX P0, PT, R5, R7, PT, P0 ;  /* 0x000000070500720c */ /* 0x000fda0003f05300 */
[----:B------:R-:W-:Y:S05]  /*0140*/  @!P0 EXIT ;  /* 0x000000000000894d */ /* 0x000fea0003800000 */
.L_x_1:
[----:B------:R-:W-:Y:S05]  /*0150*/  BSYNC.RECONVERGENT B0 ;  /* 0x0000000000007941 */ /* 0x000fea0003800200 */
.L_x_0:
[----:B------:R-:W-:Y:S01]  /*0160*/  VIADD R4, R11, 0x1 ;  /* 0x000000010b047836 */ /* 0x000fe20000000000 */
[----:B------:R-:W0:Y:S01]  /*0170*/  LDCU UR7, c[0x0][0x388] ;  /* 0x00007100ff0777ac */ /* 0x000e220008000800 */
[----:B------:R-:W-:Y:S01]  /*0180*/  BSSY.RECONVERGENT B0, `(.L_x_2) ;  /* 0x0000010000007945 */ /* 0x000fe20003800200 */
[----:B------:R-:W-:Y:S02]  /*0190*/  HFMA2 R0, -RZ, RZ, 0, 5.9604644775390625e-08 ;  /* 0x00000001ff007431 */ /* 0x000fe400000001ff */
[----:B------:R-:W-:-:S13]  /*01a0*/  ISETP.GE.U32.AND P0, PT, R4, UR6, PT ;  /* 0x0000000604007c0c */ /* 0x000fda000bf06070 */
[----:B------:R-:W-:Y:S05]  /*01b0*/  @P0 BRA `(.L_x_3) ;  /* 0x0000000000300947 */ /* 0x000fea0003800000 */
[----:B------:R1:W5:Y:S01]  /*01c0*/  LDG.E.64 R6, desc[UR4][R2.64] ;  /* 0x0000000402067981 */ /* 0x000362000c1e1b00 */
[----:B------:R-:W2:Y:S01]  /*01d0*/  LDC.64 R8, c[0x0][0x380] ;  /* 0x0000e000ff087b82 */ /* 0x000ea20000000a00 */
[----:B------:R-:W-:-:S07]  /*01e0*/  IMAD.MOV.U32 R0, RZ, RZ, 0x1 ;  /* 0x00000001ff007424 */ /* 0x000fce00078e00ff */
.L_x_4:
[----:B--2---:R-:W-:-:S06]  /*01f0*/  IMAD.WIDE.U32 R4, R4, 0x8, R8 ;  /* 0x0000000804047825 */ /* 0x004fcc00078e0008 */
[----:B------:R-:W2:Y:S02]  /*0200*/  LDG.E.64 R4, desc[UR4][R4.64] ;  /* 0x0000000404047981 */ /* 0x000ea4000c1e1b00 */
[----:B--2--5:R-:W-:-:S04]  /*0210*/  ISETP.NE.U32.AND P0, PT, R4, R6, PT ;  /* 0x000000060400720c */ /* 0x024fc80003f05070 */
[----:B------:R-:W-:-:S13]  /*0220*/  ISETP.NE.AND.EX P0, PT, R5, R7, PT, P0 ;  /* 0x000000070500720c */ /* 0x000fda0003f05300 */
[----:B------:R-:W-:Y:S05]  /*0230*/  @P0 BRA `(.L_x_3) ;  /* 0x0000000000100947 */ /* 0x000fea0003800000 */
[----:B------:R-:W-:-:S05]  /*0240*/  IADD3 R0, PT, PT, R0, 0x1, RZ ;  /* 0x0000000100007810 */ /* 0x000fca0007ffe0ff */
[----:B------:R-:W-:-:S05]  /*0250*/  IMAD.IADD R4, R11, 0x1, R0 ;  /* 0x000000010b047824 */ /* 0x000fca00078e0200 */
[----:B0-----:R-:W-:-:S13]  /*0260*/  ISETP.GE.U32.AND P0, PT, R4, UR7, PT ;  /* 0x0000000704007c0c */ /* 0x001fda000bf06070 */
[----:B------:R-:W-:Y:S05]  /*0270*/  @!P0 BRA `(.L_x_4) ;  /* 0xfffffffc00dc8947 */ /* 0x000fea000383ffff */
.L_x_3:
[----:B0-----:R-:W-:Y:S05]  /*0280*/  BSYNC.RECONVERGENT B0 ;  /* 0x0000000000007941 */ /* 0x001fea0003800200 */
.L_x_2:
[----:B------:R-:W0:Y:S01]  /*0290*/  S2R R7, SR_LANEID ;  /* 0x0000000000077919 */ /* 0x000e220000000000 */
[----:B------:R-:W-:Y:S01]  /*02a0*/  VOTEU.ANY UR6, UPT, PT ;  /* 0x0000000000067886 */ /* 0x000fe200038e0100 */
[----:B------:R-:W2:Y:S01]  /*02b0*/  LDC.64 R4, c[0x0][0x3a0] ;  /* 0x0000e800ff047b82 */ /* 0x000ea20000000a00 */
[----:B------:R-:W0:Y:S08]  /*02c0*/  FLO.U32 R10, UR6 ;  /* 0x00000006000a7d00 */ /* 0x000e3000080e0000 */
[----:B------:R-:W2:Y:S01]  /*02d0*/  POPC R13, UR6 ;  /* 0x00000006000d7d09 */ /* 0x000ea20008000000 */
[----:B0-----:R-:W-:Y:S01]  /*02e0*/  ISETP.EQ.U32.AND P0, PT, R10, R7, PT ;  /* 0x000000070a00720c */ /* 0x001fe20003f02070 */
[----:B------:R-:W0:Y:S01]  /*02f0*/  S2R R8, SR_LTMASK ;  /* 0x0000000000087919 */ /* 0x000e220000003900 */
[----:B------:R-:W3:Y:S11]  /*0300*/  LDC.64 R6, c[0x0][0x390] ;  /* 0x0000e400ff067b82 */ /* 0x000ef60000000a00 */
[----:B--2---:R-:W2:Y:S04]  /*0310*/  @P0 ATOMG.E.ADD.STRONG.GPU PT, R5, desc[UR4][R4.64], R13 ;  /* 0x8000000d040509a8 */ /* 0x004ea800081ef104 */
[----:B-1----:R-:W4:Y:S01]  /*0320*/  LDG.E.64 R2, desc[UR4][R2.64] ;  /* 0x0000000402027981 */ /* 0x002f22000c1e1b00 */
[----:B0-----:R-:W-:-:S02]  /*0330*/  LOP3.LUT R12, R8, UR6, RZ, 0xc0, !PT ;  /* 0x00000006080c7c12 */ /* 0x001fc4000f8ec0ff */
[----:B------:R-:W0:Y:S04]  /*0340*/  LDC.64 R8, c[0x0][0x398] ;  /* 0x0000e600ff087b82 */ /* 0x000e280000000a00 */
[----:B------:R-:W1:Y:S01]  /*0350*/  POPC R12, R12 ;  /* 0x0000000c000c7309 */ /* 0x000e620000000000 */
[----:B--2---:R-:W1:Y:S02]  /*0360*/  SHFL.IDX PT, R11, R5, R10, 0x1f ;  /* 0x00001f0a050b7589 */ /* 0x004e6400000e0000 */
[----:B-1----:R-:W-:-:S05]  /*0370*/  IADD3 R11, PT, PT, R11, R12, RZ ;  /* 0x0000000c0b0b7210 */ /* 0x002fca0007ffe0ff */
[----:B---3--:R-:W-:-:S04]  /*0380*/  IMAD.WIDE.U32 R6, R11, 0x8, R6 ;  /* 0x000000080b067825 */ /* 0x008fc800078e0006 */
[----:B0-----:R-:W-:Y:S01]  /*0390*/  IMAD.WIDE.U32 R8, R11, 0x4, R8 ;  /* 0x000000040b087825 */ /* 0x001fe200078e0008 */
[----:B----4-:R-:W-:Y:S04]  /*03a0*/  STG.E.64 desc[UR4][R6.64], R2 ;  /* 0x0000000206007986 */ /* 0x010fe8000c101b04 */
[----:B------:R-:W-:Y:S01]  /*03b0*/  STG.E desc[UR4][R8.64], R0 ;  /* 0x0000000008007986 */ /* 0x000fe2000c101904 */
[----:B------:R-:W-:Y:S05]  /*03c0*/  EXIT ;  /* 0x000000000000794d */ /* 0x000fea0003800000 */
.L_x_5:
[----:B------:R-:W-:-:S00]  /*03d0*/  BRA `(.L_x_5) ;  /* 0xfffffffc00fc7947 */ /* 0x000fc0000383ffff */
[----:B------:R-:W-:-:S00]  /*03e0*/  NOP ;  /* 0x0000000000007918 */ /* 0x000fc00000000000 */
        /* <DEDUP_REMOVED lines=9> */
.L_x_20:


//--------------------- .text.word_ngram_map_kernel --------------------------
	.section	.text.word_ngram_map_kernel,"ax",@progbits
	.align	128
        .global         word_ngram_map_kernel
        .type           word_ngram_map_kernel,@function
        .size           word_ngram_map_kernel,(.L_x_21 - word_ngram_map_kernel)
        .other          word_ngram_map_kernel,@"STO_CUDA_ENTRY STV_DEFAULT"
word_ngram_map_kernel:
.text.word_ngram_map_kernel:
[----:B------:R-:W-:Y:S01]  /*0000*/  LDC R1, c[0x0][0x37c] ;  /* 0x0000df00ff017b82 */ /* 0x000fe20000000800 */
[----:B------:R-:W0:Y:S07]  /*0010*/  S2R R0, SR_TID.X ;  /* 0x0000000000007919 */ /* 0x000e2e0000002100 */
[----:B------:R-:W1:Y:S01]  /*0020*/  S2UR UR5, SR_CTAID.X ;  /* 0x00000000000579c3 */ /* 0x000e620000002500 */
[----:B------:R-:W1:Y:S07]  /*0030*/  LDCU UR4, c[0x0][0x360] ;  /* 0x00006c00ff0477ac */ /* 0x000e6e0008000800 */
[----:B------:R-:W2:Y:S01]  /*0040*/  LDC.64 R2, c[0x0][0x388] ;  /* 0x0000e200ff027b82 */ /* 0x000ea20000000a00 */
[----:B-1----:R-:W-:Y:S01]  /*0050*/  UIMAD UR5, UR5, UR4, URZ ;  /* 0x00000004050572a4 */ /* 0x002fe2000f8e02ff */
[----:B--2---:R-:W-:-:S05]  /*0060*/  IADD3 R5, PT, PT, R2, 0x1, -R3 ;  /* 0x0000000102057810 */ /* 0x004fca0007ffe803 */
[----:B0-----:R-:W-:-:S04]  /*0070*/  IADD3 R2, PT, PT, R0, UR5, RZ ;  /* 0x0000000500027c10 */ /* 0x001fc8000fffe0ff */
[----:B------:R-:W-:-:S13]  /*0080*/  ISETP.GE.U32.AND P0, PT, R2, R5, PT ;  /* 0x000000050200720c */ /* 0x000fda0003f06070 */
[----:B------:R-:W-:Y:S05]  /*0090*/  @P0 EXIT ;  /* 0x000000000000094d */ /* 0x000fea0003800000 */
[----:B------:R-:W-:Y:S01]  /*00a0*/  IADD3 R9, PT, PT, R3, -0x1, RZ ;  /* 0xffffffff03097810 */ /* 0x000fe20007ffe0ff */
[----:B------:R-:W0:Y:S01]  /*00b0*/  LDCU.64 UR10, c[0x0][0x358] ;  /* 0x00006b00ff0a77ac */ /* 0x000e220008000a00 */
[----:B------:R-:W-:Y:S02]  /*00c0*/  CS2R R16, SRZ ;  /* 0x0000000000107805 */ /* 0x000fe4000001ff00 */
[----:B------:R-:W-:-:S13]  /*00d0*/  ISETP.GE.AND P0, PT, R9, RZ, PT ;  /* 0x000000ff0900720c */ /* 0x000fda0003f06270 */
[----:B------:R-:W-:Y:S05]  /*00e0*/  @!P0 BRA `(.L_x_6) ;  /* 0x0000001000d48947 */ /* 0x000fea0003800000 */
[----:B------:R-:W-:Y:S01]  /*00f0*/  ISETP.GE.U32.AND P0, PT, R9, 0xf, PT ;  /* 0x0000000f0900780c */ /* 0x000fe20003f06070 */
[----:B------:R-:W-:Y:S01]  /*0100*/  UMOV UR8, 0x1 ;  /* 0x0000000100087882 */ /* 0x000fe20000000000 */
[----:B------:R-:W-:Y:S01]  /*0110*/  UMOV UR4, URZ ;  /* 0x000000ff00047c82 */ /* 0x000fe20008000000 */
[----:B------:R-:W-:Y:S02]  /*0120*/  LOP3.LUT R6, R3, 0xf, RZ, 0xc0, !PT ;  /* 0x0000000f03067812 */ /* 0x000fe400078ec0ff */
[----:B------:R-:W-:-:S08]  /*0130*/  CS2R R16, SRZ ;  /* 0x0000000000107805 */ /* 0x000fd0000001ff00 */
[----:B------:R-:W-:Y:S05]  /*0140*/  @!P0 BRA `(.L_x_7) ;  /* 0x0000000800788947 */ /* 0x000fea0003800000 */
[----:B------:R-:W1:Y:S01]  /*0150*/  LDC.64 R14, c[0x0][0x380] ;  /* 0x0000e000ff0e7b82 */ /* 0x000e620000000a00 */
[C---:B------:R-:W-:Y:S02]  /*0160*/  LOP3.LUT R7, R3.reuse, 0xfffffff0, RZ, 0xc0, !PT ;  /* 0xfffffff003077812 */ /* 0x040fe400078ec0ff */
[----:B------:R-:W-:Y:S02]  /*0170*/  CS2R R16, SRZ ;  /* 0x0000000000107805 */ /* 0x000fe4000001ff00 */
[C---:B------:R-:W-:Y:S01]  /*0180*/  IADD3 R4, PT, PT, R3.reuse, -0x8, RZ ;  /* 0xfffffff803047810 */ /* 0x040fe20007ffe0ff */
[----:B------:R-:W2:Y:S01]  /*0190*/  LDCU UR12, c[0x0][0x390] ;  /* 0x00007200ff0c77ac */ /* 0x000ea20008000800 */
[----:B------:R-:W-:Y:S02]  /*01a0*/  IADD3 R8, PT, PT, R3, UR5, R0 ;  /* 0x0000000503087c10 */ /* 0x000fe4000fffe000 */
[----:B------:R-:W-:Y:S01]  /*01b0*/  IADD3 R7, PT, PT, -R7, RZ, RZ ;  /* 0x000000ff07077210 */ /* 0x000fe20007ffe1ff */
[----:B------:R-:W-:Y:S01]  /*01c0*/  UMOV UR8, 0x1 ;  /* 0x0000000100087882 */ /* 0x000fe20000000000 */
[----:B------:R-:W-:-:S05]  /*01d0*/  UMOV UR4, URZ ;  /* 0x000000ff00047c82 */ /* 0x000fca0008000000 */
.L_x_8:
[----:B------:R-:W-:-:S05]  /*01e0*/  IADD3 R11, PT, PT, R8, -0x1, RZ ;  /* 0xffffffff080b7810 */ /* 0x000fca0007ffe0ff */
[----:B-1----:R-:W-:-:S05]  /*01f0*/  IMAD.WIDE.U32 R10, R11, 0x4, R14 ;  /* 0x000000040b0a7825 */ /* 0x002fca00078e000e */
[----:B0-----:R-:W3:Y:S01]  /*0200*/  LDG.E R9, desc[UR10][R10.64] ;  /* 0x0000000a0a097981 */ /* 0x001ee2000c1e1900 */
[----:B------:R-:W-:-:S05]  /*0210*/  IADD3 R13, PT, PT, R8, -0x2, RZ ;  /* 0xfffffffe080d7810 */ /* 0x000fca0007ffe0ff */
[----:B------:R-:W-:-:S05]  /*0220*/  IMAD.WIDE.U32 R12, R13, 0x4, R14 ;  /* 0x000000040d0c7825 */ /* 0x000fca00078e000e */
[----:B------:R0:W4:Y:S01]  /*0230*/  LDG.E R5, desc[UR10][R12.64] ;  /* 0x0000000a0c057981 */ /* 0x000122000c1e1900 */
[----:B------:R-:W-:-:S05]  /*0240*/  IADD3 R21, PT, PT, R8, -0x3, RZ ;  /* 0xfffffffd08157810 */ /* 0x000fca0007ffe0ff */
[----:B------:R-:W-:Y:S01]  /*0250*/  IMAD.WIDE.U32 R20, R21, 0x4, R14 ;  /* 0x0000000415147825 */ /* 0x000fe200078e000e */
[----:B------:R-:W-:-:S04]  /*0260*/  IADD3 R25, PT, PT, R8, -0x4, RZ ;  /* 0xfffffffc08197810 */ /* 0x000fc80007ffe0ff */
[----:B------:R-:W5:Y:S01]  /*0270*/  LDG.E R29, desc[UR10][R20.64] ;  /* 0x0000000a141d7981 */ /* 0x000f62000c1e1900 */
[----:B------:R-:W-:Y:S01]  /*0280*/  IMAD.WIDE.U32 R24, R25, 0x4, R14 ;  /* 0x0000000419187825 */ /* 0x000fe200078e000e */
[----:B------:R-:W-:-:S05]  /*0290*/  IADD3 R19, PT, PT, R8, -0x5, RZ ;  /* 0xfffffffb08137810 */ /* 0x000fca0007ffe0ff */
[----:B------:R1:W5:Y:S01]  /*02a0*/  LDG.E R25, desc[UR10][R24.64] ;  /* 0x0000000a18197981 */ /* 0x000362000c1e1900 */
[----:B------:R-:W-:Y:S01]  /*02b0*/  IMAD.WIDE.U32 R18, R19, 0x4, R14 ;  /* 0x0000000413127825 */ /* 0x000fe200078e000e */
[----:B------:R-:W-:-:S04]  /*02c0*/  IADD3 R27, PT, PT, R8, -0x6, RZ ;  /* 0xfffffffa081b7810 */ /* 0x000fc80007ffe0ff */
[----:B------:R2:W5:Y:S01]  /*02d0*/  LDG.E R23, desc[UR10][R18.64] ;  /* 0x0000000a12177981 */ /* 0x000562000c1e1900 */
[----:B------:R-:W-:Y:S01]  /*02e0*/  IMAD.WIDE.U32 R26, R27, 0x4, R14 ;  /* 0x000000041b1a7825 */ /* 0x000fe200078e000e */
[----:B0-----:R-:W-:-:S04]  /*02f0*/  IADD3 R13, PT, PT, R8, -0x7, RZ ;  /* 0xfffffff9080d7810 */ /* 0x001fc80007ffe0ff */
[----:B------:R-:W5:Y:S01]  /*0300*/  LDG.E R22, desc[UR10][R26.64] ;  /* 0x0000000a1a167981 */ /* 0x000f62000c1e1900 */
[----:B------:R-:W-:Y:S01]  /*0310*/  IMAD.WIDE.U32 R12, R13, 0x4, R14 ;  /* 0x000000040d0c7825 */ /* 0x000fe200078e000e */
[----:B------:R-:W-:-:S04]  /*0320*/  IADD3 R11, PT, PT, R8, -0x8, RZ ;  /* 0xfffffff8080b7810 */ /* 0x000fc80007ffe0ff */
[----:B------:R-:W5:Y:S01]  /*0330*/  LDG.E R21, desc[UR10][R12.64] ;  /* 0x0000000a0c157981 */ /* 0x000f62000c1e1900 */
[----:B------:R-:W-:Y:S01]  /*0340*/  IMAD.WIDE.U32 R10, R11, 0x4, R14 ;  /* 0x000000040b0a7825 */ /* 0x000fe200078e000e */
[----:B-1----:R-:W-:-:S04]  /*0350*/  IADD3 R24, PT, PT, R8, -0x9, RZ ;  /* 0xfffffff708187810 */ /* 0x002fc80007ffe0ff */
[----:B------:R0:W5:Y:S01]  /*0360*/  LDG.E R20, desc[UR10][R10.64] ;  /* 0x0000000a0a147981 */ /* 0x000162000c1e1900 */
[----:B--2---:R-:W-:Y:S01]  /*0370*/  IADD3 R18, PT, PT, R8, -0xa, RZ ;  /* 0xfffffff608127810 */ /* 0x004fe20007ffe0ff */
[----:B0-----:R-:W-:-:S05]  /*0380*/  IMAD.WIDE.U32 R10, R24, 0x4, R14 ;  /* 0x00000004180a7825 */ /* 0x001fca00078e000e */
[----:B------:R0:W2:Y:S01]  /*0390*/  LDG.E R19, desc[UR10][R10.64] ;  /* 0x0000000a0a137981 */ /* 0x0000a2000c1e1900 */
[----:B------:R-:W-:Y:S01]  /*03a0*/  IMAD.WIDE.U32 R26, R18, 0x4, R14 ;  /* 0x00000004121a7825 */ /* 0x000fe200078e000e */
[----:B------:R-:W-:-:S04]  /*03b0*/  IADD3 R24, PT, PT, R8, -0xb, RZ ;  /* 0xfffffff508187810 */ /* 0x000fc80007ffe0ff */
[----:B------:R1:W2:Y:S01]  /*03c0*/  LDG.E R18, desc[UR10][R26.64] ;  /* 0x0000000a1a127981 */ /* 0x0002a2000c1e1900 */
[----:B------:R-:W-:Y:S01]  /*03d0*/  IMAD.WIDE.U32 R12, R24, 0x4, R14 ;  /* 0x00000004180c7825 */ /* 0x000fe200078e000e */
[----:B------:R-:W-:-:S05]  /*03e0*/  IADD3 R24, PT, PT, R8, -0xc, RZ ;  /* 0xfffffff408187810 */ /* 0x000fca0007ffe0ff */
[----:B------:R-:W2:Y:S01]  /*03f0*/  LDG.E R13, desc[UR10][R12.64] ;  /* 0x0000000a0c0d7981 */ /* 0x000ea2000c1e1900 */
[----:B0-----:R-:W-:Y:S01]  /*0400*/  IADD3 R11, PT, PT, R8, -0xd, RZ ;  /* 0xfffffff3080b7810 */ /* 0x001fe20007ffe0ff */
[----:B-1----:R-:W-:-:S05]  /*0410*/  IMAD.WIDE.U32 R26, R24, 0x4, R14 ;  /* 0x00000004181a7825 */ /* 0x002fca00078e000e */
[----:B------:R0:W2:Y:S01]  /*0420*/  LDG.E R12, desc[UR10][R26.64] ;  /* 0x0000000a1a0c7981 */ /* 0x0000a2000c1e1900 */
[----:B------:R-:W-:-:S06]  /*0430*/  IMAD.WIDE.U32 R10, R11, 0x4, R14 ;  /* 0x000000040b0a7825 */ /* 0x000fcc00078e000e */
[----:B------:R-:W2:Y:S01]  /*0440*/  LDG.E R11, desc[UR10][R10.64] ;  /* 0x0000000a0a0b7981 */ /* 0x000ea2000c1e1900 */
[----:B------:R-:W-:Y:S01]  /*0450*/  IADD3 R24, PT, PT, R8, -0xf, RZ ;  /* 0xfffffff108187810 */ /* 0x000fe20007ffe0ff */
[----:B------:R-:W-:Y:S02]  /*0460*/  UIMAD.WIDE.U32 UR6, UR8, UR12, URZ ;  /* 0x0000000c080672a5 */ /* 0x000fe4000f8e00ff */
[----:B---3--:R-:W-:-:S04]  /*0470*/  IMAD.WIDE.U32 R16, R9, UR8, R16 ;  /* 0x0000000809107c25 */ /* 0x008fc8000f8e0010 */
[----:B------:R-:W-:-:S05]  /*0480*/  IMAD R9, R9, UR4, RZ ;  /* 0x0000000409097c24 */ /* 0x000fca000f8e02ff */
[----:B------:R-:W-:Y:S02]  /*0490*/  IADD3 R17, PT, PT, R17, R9, RZ ;  /* 0x0000000911117210 */ /* 0x000fe40007ffe0ff */
[----:B------:R-:W-:-:S05]  /*04a0*/  IADD3 R9, PT, PT, R8, -0xe, RZ ;  /* 0xfffffff208097810 */ /* 0x000fca0007ffe0ff */
[----:B0-----:R-:W-:-:S05]  /*04b0*/  IMAD.WIDE.U32 R26, R9, 0x4, R14 ;  /* 0x00000004091a7825 */ /* 0x001fca00078e000e */
[----:B------:R0:W3:Y:S01]  /*04c0*/  LDG.E R9, desc[UR10][R26.64] ;  /* 0x0000000a1a097981 */ /* 0x0000e2000c1e1900 */
[----:B------:R-:W-:Y:S01]  /*04d0*/  UIMAD UR4, UR4, UR12, URZ ;  /* 0x0000000c040472a4 */ /* 0x000fe2000f8e02ff */
[----:B------:R-:W-:-:S03]  /*04e0*/  IADD3 R8, PT, PT, R8, -0x10, RZ ;  /* 0xfffffff008087810 */ /* 0x000fc60007ffe0ff */
[----:B------:R-:W-:Y:S01]  /*04f0*/  UIADD3 UR4, UPT, UPT, UR7, UR4, URZ ;  /* 0x0000000407047290 */ /* 0x000fe2000fffe0ff */
[----:B0-----:R-:W-:-:S05]  /*0500*/  IMAD.WIDE.U32 R26, R24, 0x4, R14 ;  /* 0x00000004181a7825 */ /* 0x001fca00078e000e */
[----:B------:R0:W3:Y:S01]  /*0510*/  LDG.E R10, desc[UR10][R26.64] ;  /* 0x0000000a1a0a7981 */ /* 0x0000e2000c1e1900 */
[----:B----4-:R-:W-:-:S04]  /*0520*/  IMAD.WIDE.U32 R16, R5, UR6, R16 ;  /* 0x0000000605107c25 */ /* 0x010fc8000f8e0010 */
[----:B------:R-:W-:Y:S02]  /*0530*/  IMAD R5, R5, UR4, RZ ;  /* 0x0000000405057c24 */ /* 0x000fe4000f8e02ff */
[----:B0-----:R-:W-:-:S03]  /*0540*/  IMAD.WIDE.U32 R26, R8, 0x4, R14 ;  /* 0x00000004081a7825 */ /* 0x001fc600078e000e */
[----:B------:R-:W-:Y:S02]  /*0550*/  IADD3 R17, PT, PT, R17, R5, RZ ;  /* 0x0000000511117210 */ /* 0x000fe40007ffe0ff */
[----:B------:R-:W4:Y:S01]  /*0560*/  LDG.E R5, desc[UR10][R26.64] ;  /* 0x0000000a1a057981 */ /* 0x000f22000c1e1900 */
[----:B------:R-:W-:Y:S02]  /*0570*/  UIMAD.WIDE.U32 UR6, UR6, UR12, URZ ;  /* 0x0000000c060672a5 */ /* 0x000fe4000f8e00ff */
[----:B------:R-:W-:-:S04]  /*0580*/  UIMAD UR4, UR4, UR12, URZ ;  /* 0x0000000c040472a4 */ /* 0x000fc8000f8e02ff */
[----:B------:R-:W-:Y:S01]  /*0590*/  UIADD3 UR4, UPT, UPT, UR7, UR4, URZ ;  /* 0x0000000407047290 */ /* 0x000fe2000fffe0ff */
[----:B-----5:R-:W-:Y:S01]  /*05a0*/  IMAD.WIDE.U32 R16, R29, UR6, R16 ;  /* 0x000000061d107c25 */ /* 0x020fe2000f8e0010 */
[----:B------:R-:W-:-:S04]  /*05b0*/  UIMAD.WIDE.U32 UR6, UR6, UR12, URZ ;  /* 0x0000000c060672a5 */ /* 0x000fc8000f8e00ff */
[----:B------:R-:W-:Y:S01]  /*05c0*/  IMAD R29, R29, UR4, RZ ;  /* 0x000000041d1d7c24 */ /* 0x000fe2000f8e02ff */
[----:B------:R-:W-:-:S04]  /*05d0*/  UIMAD UR4, UR4, UR12, URZ ;  /* 0x0000000c040472a4 */ /* 0x000fc8000f8e02ff */
[----:B------:R-:W-:Y:S01]  /*05e0*/  IADD3 R17, PT, PT, R17, R29, RZ ;  /* 0x0000001d11117210 */ /* 0x000fe20007ffe0ff */
[----:B------:R-:W-:Y:S02]  /*05f0*/  UIADD3 UR4, UPT, UPT, UR7, UR4, URZ ;  /* 0x0000000407047290 */ /* 0x000fe4000fffe0ff */
[----:B------:R-:W-:Y:S02]  /*0600*/  UIMAD.WIDE.U32 UR8, UR6, UR12, URZ ;  /* 0x0000000c060872a5 */ /* 0x000fe4000f8e00ff */
[----:B------:R-:W-:-:S04]  /*0610*/  IMAD.WIDE.U32 R16, R25, UR6, R16 ;  /* 0x0000000619107c25 */ /* 0x000fc8000f8e0010 */
[----:B------:R-:W-:Y:S01]  /*0620*/  IMAD R25, R25, UR4, RZ ;  /* 0x0000000419197c24 */ /* 0x000fe2000f8e02ff */
[----:B------:R-:W-:-:S04]  /*0630*/  UIMAD UR4, UR4, UR12, URZ ;  /* 0x0000000c040472a4 */ /* 0x000fc8000f8e02ff */
[----:B------:R-:W-:Y:S01]  /*0640*/  IADD3 R17, PT, PT, R17, R25, RZ ;  /* 0x0000001911117210 */ /* 0x000fe20007ffe0ff */
[----:B------:R-:W-:Y:S02]  /*0650*/  UIADD3 UR4, UPT, UPT, UR9, UR4, URZ ;  /* 0x0000000409047290 */ /* 0x000fe4000fffe0ff */
[----:B------:R-:W-:Y:S01]  /*0660*/  IMAD.WIDE.U32 R16, R23, UR8, R16 ;  /* 0x0000000817107c25 */ /* 0x000fe2000f8e0010 */
[----:B------:R-:W-:-:S03]  /*0670*/  UIMAD.WIDE.U32 UR8, UR8, UR12, URZ ;  /* 0x0000000c080872a5 */ /* 0x000fc6000f8e00ff */
[----:B------:R-:W-:Y:S01]  /*0680*/  IMAD R23, R23, UR4, RZ ;  /* 0x0000000417177c24 */ /* 0x000fe2000f8e02ff */
[----:B------:R-:W-:-:S04]  /*0690*/  UIMAD UR4, UR4, UR12, URZ ;  /* 0x0000000c040472a4 */ /* 0x000fc8000f8e02ff */
[----:B------:R-:W-:Y:S01]  /*06a0*/  UIADD3 UR4, UPT, UPT, UR9, UR4, URZ ;  /* 0x0000000409047290 */ /* 0x000fe2000fffe0ff */
[----:B------:R-:W-:Y:S01]  /*06b0*/  IADD3 R17, PT, PT, R17, R23, RZ ;  /* 0x0000001711117210 */ /* 0x000fe20007ffe0ff */
        /* <DEDUP_REMOVED lines=18> */
[----:B--2---:R-:W-:Y:S01]  /*07e0*/  IMAD.WIDE.U32 R16, R19, UR8, R16 ;  /* 0x0000000813107c25 */ /* 0x004fe2000f8e0010 */
        /* <DEDUP_REMOVED lines=27> */
[----:B------:R-:W-:Y:S01]  /*09a0*/  IADD3 R13, PT, PT, R13, R11, RZ ;  /* 0x0000000b0d0d7210 */ /* 0x000fe20007ffe0ff */
[----:B------:R-:W-:Y:S02]  /*09b0*/  UIADD3 UR4, UPT, UPT, UR9, UR4, URZ ;  /* 0x0000000409047290 */ /* 0x000fe4000fffe0ff */
[----:B------:R-:W-:Y:S02]  /*09c0*/  UIMAD.WIDE.U32 UR6, UR8, UR12, URZ ;  /* 0x0000000c080672a5 */ /* 0x000fe4000f8e00ff */
[----:B------:R-:W-:Y:S01]  /*09d0*/  UIMAD UR9, UR4, UR12, URZ ;  /* 0x0000000c040972a4 */ /* 0x000fe2000f8e02ff */
[----:B------:R-:W-:-:S04]  /*09e0*/  IADD3 R7, PT, PT, R7, 0x10, RZ ;  /* 0x0000001007077810 */ /* 0x000fc80007ffe0ff */
[----:B------:R-:W-:Y:S02]  /*09f0*/  ISETP.NE.AND P0, PT, R7, RZ, PT ;  /* 0x000000ff0700720c */ /* 0x000fe40003f05270 */
[----:B------:R-:W-:Y:S01]  /*0a00*/  IADD3 R4, PT, PT, R4, -0x10, RZ ;  /* 0xfffffff004047810 */ /* 0x000fe20007ffe0ff */
[----:B---3--:R-:W-:-:S04]  /*0a10*/  IMAD.WIDE.U32 R12, R9, UR8, R12 ;  /* 0x00000008090c7c25 */ /* 0x008fc8000f8e000c */
[----:B------:R-:W-:Y:S01]  /*0a20*/  IMAD R9, R9, UR4, RZ ;  /* 0x0000000409097c24 */ /* 0x000fe2000f8e02ff */
[----:B------:R-:W-:-:S04]  /*0a30*/  UIADD3 UR4, UPT, UPT, UR7, UR9, URZ ;  /* 0x0000000907047290 */ /* 0x000fc8000fffe0ff */
[----:B------:R-:W-:Y:S02]  /*0a40*/  IADD3 R13, PT, PT, R13, R9, RZ ;  /* 0x000000090d0d7210 */ /* 0x000fe40007ffe0ff */
[C---:B------:R-:W-:Y:S01]  /*0a50*/  IMAD R9, R10.reuse, UR4, RZ ;  /* 0x000000040a097c24 */ /* 0x040fe2000f8e02ff */
[----:B------:R-:W-:Y:S01]  /*0a60*/  UIMAD UR4, UR4, UR12, URZ ;  /* 0x0000000c040472a4 */ /* 0x000fe2000f8e02ff */
[----:B------:R-:W-:Y:S01]  /*0a70*/  IMAD.WIDE.U32 R10, R10, UR6, R12 ;  /* 0x000000060a0a7c25 */ /* 0x000fe2000f8e000c */
[----:B------:R-:W-:-:S04]  /*0a80*/  UIMAD.WIDE.U32 UR6, UR6, UR12, URZ ;  /* 0x0000000c060672a5 */ /* 0x000fc8000f8e00ff */
[----:B------:R-:W-:Y:S01]  /*0a90*/  IADD3 R11, PT, PT, R11, R9, RZ ;  /* 0x000000090b0b7210 */ /* 0x000fe20007ffe0ff */
[----:B------:R-:W-:Y:S02]  /*0aa0*/  UIADD3 UR4, UPT, UPT, UR7, UR4, URZ ;  /* 0x0000000407047290 */ /* 0x000fe4000fffe0ff */
[----:B------:R-:W-:Y:S02]  /*0ab0*/  UIMAD.WIDE.U32 UR8, UR6, UR12, URZ ;  /* 0x0000000c060872a5 */ /* 0x000fe4000f8e00ff */
[----:B------:R-:W-:Y:S01]  /*0ac0*/  UIMAD UR7, UR4, UR12, URZ ;  /* 0x0000000c040772a4 */ /* 0x000fe2000f8e02ff */
[----:B----4-:R-:W-:-:S04]  /*0ad0*/  IMAD.WIDE.U32 R16, R5, UR6, R10 ;  /* 0x0000000605107c25 */ /* 0x010fc8000f8e000a */
[----:B------:R-:W-:Y:S01]  /*0ae0*/  IMAD R5, R5, UR4, RZ ;  /* 0x0000000405057c24 */ /* 0x000fe2000f8e02ff */
[----:B------:R-:W-:-:S04]  /*0af0*/  UIADD3 UR4, UPT, UPT, UR9, UR7, URZ ;  /* 0x0000000709047290 */ /* 0x000fc8000fffe0ff */
[----:B------:R-:W-:Y:S01]  /*0b00*/  IADD3 R17, PT, PT, R17, R5, RZ ;  /* 0x0000000511117210 */ /* 0x000fe20007ffe0ff */
[----:B------:R-:W-:Y:S07]  /*0b10*/  @P0 BRA `(.L_x_8) ;  /* 0xfffffff400b00947 */ /* 0x000fee000383ffff */
[----:B------:R-:W-:-:S07]  /*0b20*/  IADD3 R9, PT, PT, R4, 0x7, RZ ;  /* 0x0000000704097810 */ /* 0x000fce0007ffe0ff */
.L_x_7:
[----:B------:R-:W-:-:S13]  /*0b30*/  ISETP.NE.AND P0, PT, R6, RZ, PT ;  /* 0x000000ff0600720c */ /* 0x000fda0003f05270 */
[----:B------:R-:W-:Y:S05]  /*0b40*/  @!P0 BRA `(.L_x_6) ;  /* 0x00000008003c8947 */ /* 0x000fea0003800000 */
[----:B------:R-:W-:Y:S02]  /*0b50*/  ISETP.GE.U32.AND P0, PT, R6, 0x8, PT ;  /* 0x000000080600780c */ /* 0x000fe40003f06070 */
[----:B------:R-:W-:-:S04]  /*0b60*/  LOP3.LUT R19, R3, 0x7, RZ, 0xc0, !PT ;  /* 0x0000000703137812 */ /* 0x000fc800078ec0ff */
[----:B------:R-:W-:-:S07]  /*0b70*/  ISETP.NE.AND P1, PT, R19, RZ, PT ;  /* 0x000000ff1300720c */ /* 0x000fce0003f25270 */
[----:B------:R-:W-:Y:S06]  /*0b80*/  @!P0 BRA `(.L_x_9) ;  /* 0x0000000400308947 */ /* 0x000fec0003800000 */
[----:B------:R-:W1:Y:S01]  /*0b90*/  LDC.64 R4, c[0x0][0x380] ;  /* 0x0000e000ff047b82 */ /* 0x000e620000000a00 */
[----:B------:R-:W-:Y:S01]  /*0ba0*/  IADD3 R13, PT, PT, R2, R9, RZ ;  /* 0x00000009020d7210 */ /* 0x000fe20007ffe0ff */
[----:B------:R-:W2:Y:S03]  /*0bb0*/  LDCU UR12, c[0x0][0x390] ;  /* 0x00007200ff0c77ac */ /* 0x000ea60008000800 */
[C---:B------:R-:W-:Y:S02]  /*0bc0*/  IADD3 R11, PT, PT, R13.reuse, -0x1, RZ ;  /* 0xffffffff0d0b7810 */ /* 0x040fe40007ffe0ff */
[C---:B------:R-:W-:Y:S01]  /*0bd0*/  IADD3 R21, PT, PT, R13.reuse, -0x2, RZ ;  /* 0xfffffffe0d157810 */ /* 0x040fe20007ffe0ff */
[----:B-1----:R-:W-:-:S05]  /*0be0*/  IMAD.WIDE.U32 R6, R13, 0x4, R4 ;  /* 0x000000040d067825 */ /* 0x002fca00078e0004 */
[----:B0-----:R0:W3:Y:S01]  /*0bf0*/  LDG.E R8, desc[UR10][R6.64] ;  /* 0x0000000a06087981 */ /* 0x0010e2000c1e1900 */
[----:B------:R-:W-:-:S05]  /*0c00*/  IMAD.WIDE.U32 R10, R11, 0x4, R4 ;  /* 0x000000040b0a7825 */ /* 0x000fca00078e0004 */
[----:B------:R1:W4:Y:S01]  /*0c10*/  LDG.E R12, desc[UR10][R10.64] ;  /* 0x0000000a0a0c7981 */ /* 0x000322000c1e1900 */
[----:B------:R-:W-:Y:S01]  /*0c20*/  IMAD.WIDE.U32 R20, R21, 0x4, R4 ;  /* 0x0000000415147825 */ /* 0x000fe200078e0004 */
[----:B------:R-:W-:-:S04]  /*0c30*/  IADD3 R23, PT, PT, R13, -0x3, RZ ;  /* 0xfffffffd0d177810 */ /* 0x000fc80007ffe0ff */
[----:B------:R-:W5:Y:S01]  /*0c40*/  LDG.E R14, desc[UR10][R20.64] ;  /* 0x0000000a140e7981 */ /* 0x000f62000c1e1900 */
[----:B------:R-:W-:Y:S01]  /*0c50*/  IMAD.WIDE.U32 R22, R23, 0x4, R4 ;  /* 0x0000000417167825 */ /* 0x000fe200078e0004 */
[----:B------:R-:W-:-:S04]  /*0c60*/  IADD3 R25, PT, PT, R13, -0x4, RZ ;  /* 0xfffffffc0d197810 */ /* 0x000fc80007ffe0ff */
[----:B------:R-:W5:Y:S01]  /*0c70*/  LDG.E R15, desc[UR10][R22.64] ;  /* 0x0000000a160f7981 */ /* 0x000f62000c1e1900 */
[----:B------:R-:W-:Y:S01]  /*0c80*/  IMAD.WIDE.U32 R24, R25, 0x4, R4 ;  /* 0x0000000419187825 */ /* 0x000fe200078e0004 */
[----:B0-----:R-:W-:-:S04]  /*0c90*/  IADD3 R7, PT, PT, R13, -0x5, RZ ;  /* 0xfffffffb0d077810 */ /* 0x001fc80007ffe0ff */
[----:B------:R-:W5:Y:S01]  /*0ca0*/  LDG.E R18, desc[UR10][R24.64] ;  /* 0x0000000a18127981 */ /* 0x000f62000c1e1900 */
[----:B-1----:R-:W-:Y:S01]  /*0cb0*/  IMAD.WIDE.U32 R10, R7, 0x4, R4 ;  /* 0x00000004070a7825 */ /* 0x002fe200078e0004 */
[----:B------:R-:W-:-:S05]  /*0cc0*/  IADD3 R7, PT, PT, R13, -0x6, RZ ;  /* 0xfffffffa0d077810 */ /* 0x000fca0007ffe0ff */
[----:B------:R-:W5:Y:S01]  /*0cd0*/  LDG.E R10, desc[UR10][R10.64] ;  /* 0x0000000a0a0a7981 */ /* 0x000f62000c1e1900 */
[----:B------:R-:W-:Y:S01]  /*0ce0*/  IMAD.WIDE.U32 R6, R7, 0x4, R4 ;  /* 0x0000000407067825 */ /* 0x000fe200078e0004 */
[----:B------:R-:W-:-:S05]  /*0cf0*/  IADD3 R13, PT, PT, R13, -0x7, RZ ;  /* 0xfffffff90d0d7810 */ /* 0x000fca0007ffe0ff */
[----:B------:R-:W5:Y:S01]  /*0d00*/  LDG.E R6, desc[UR10][R6.64] ;  /* 0x0000000a06067981 */ /* 0x000f62000c1e1900 */
[----:B------:R-:W-:-:S06]  /*0d10*/  IMAD.WIDE.U32 R4, R13, 0x4, R4 ;  /* 0x000000040d047825 */ /* 0x000fcc00078e0004 */
[----:B------:R4:W5:Y:S01]  /*0d20*/  LDG.E R4, desc[UR10][R4.64] ;  /* 0x0000000a04047981 */ /* 0x000962000c1e1900 */
[----:B--2---:R-:W-:Y:S01]  /*0d30*/  UIMAD.WIDE.U32 UR6, UR8, UR12, URZ ;  /* 0x0000000c080672a5 */ /* 0x004fe2000f8e00ff */
[----:B------:R-:W-:Y:S01]  /*0d40*/  IADD3 R9, PT, PT, R9, -0x8, RZ ;  /* 0xfffffff809097810 */ /* 0x000fe20007ffe0ff */
[C---:B---3--:R-:W-:Y:S01]  /*0d50*/  IMAD R13, R8.reuse, UR4, RZ ;  /* 0x00000004080d7c24 */ /* 0x048fe2000f8e02ff */
[----:B------:R-:W-:Y:S01]  /*0d60*/  UIMAD UR4, UR4, UR12, URZ ;  /* 0x0000000c040472a4 */ /* 0x000fe2000f8e02ff */
[----:B------:R-:W-:Y:S01]  /*0d70*/  IMAD.WIDE.U32 R16, R8, UR8, R16 ;  /* 0x0000000808107c25 */ /* 0x000fe2000f8e0010 */
[----:B------:R-:W-:Y:S02]  /*0d80*/  UIMAD.WIDE.U32 UR8, UR6, UR12, URZ ;  /* 0x0000000c060872a5 */ /* 0x000fe4000f8e00ff */
[----:B------:R-:W-:Y:S02]  /*0d90*/  UIADD3 UR4, UPT, UPT, UR7, UR4, URZ ;  /* 0x0000000407047290 */ /* 0x000fe4000fffe0ff */
[----:B------:R-:W-:-:S04]  /*0da0*/  IADD3 R17, PT, PT, R17, R13, RZ ;  /* 0x0000000d11117210 */ /* 0x000fc80007ffe0ff */
[C---:B----4-:R-:W-:Y:S01]  /*0db0*/  IMAD R5, R12.reuse, UR4, RZ ;  /* 0x000000040c057c24 */ /* 0x050fe2000f8e02ff */
[----:B------:R-:W-:Y:S01]  /*0dc0*/  UIMAD UR4, UR4, UR12, URZ ;  /* 0x0000000c040472a4 */ /* 0x000fe2000f8e02ff */
[----:B------:R-:W-:-:S03]  /*0dd0*/  IMAD.WIDE.U32 R16, R12, UR6, R16 ;  /* 0x000000060c107c25 */ /* 0x000fc6000f8e0010 */
[----:B------:R-:W-:Y:S02]  /*0de0*/  UIADD3 UR4, UPT, UPT, UR9, UR4, URZ ;  /* 0x0000000409047290 */ /* 0x000fe4000fffe0ff */
[----:B------:R-:W-:-:S04]  /*0df0*/  IADD3 R17, PT, PT, R17, R5, RZ ;  /* 0x0000000511117210 */ /* 0x000fc80007ffe0ff */
[C---:B-----5:R-:W-:Y:S01]  /*0e00*/  IMAD R5, R14.reuse, UR4, RZ ;  /* 0x000000040e057c24 */ /* 0x060fe2000f8e02ff */
[----:B------:R-:W-:Y:S01]  /*0e10*/  UIMAD UR4, UR4, UR12, URZ ;  /* 0x0000000c040472a4 */ /* 0x000fe2000f8e02ff */
[----:B------:R-:W-:Y:S01]  /*0e20*/  IMAD.WIDE.U32 R12, R14, UR8, R16 ;  /* 0x000000080e0c7c25 */ /* 0x000fe2000f8e0010 */
[----:B------:R-:W-:-:S04]  /*0e30*/  UIMAD.WIDE.U32 UR8, UR8, UR12, URZ ;  /* 0x0000000c080872a5 */ /* 0x000fc8000f8e00ff */
[----:B------:R-:W-:Y:S01]  /*0e40*/  IADD3 R13, PT, PT, R13, R5, RZ ;  /* 0x000000050d0d7210 */ /* 0x000fe20007ffe0ff */
[----:B------:R-:W-:Y:S02]  /*0e50*/  UIADD3 UR4, UPT, UPT, UR9, UR4, URZ ;  /* 0x0000000409047290 */ /* 0x000fe4000fffe0ff */
[----:B------:R-:W-:Y:S02]  /*0e60*/  UIMAD.WIDE.U32 UR6, UR8, UR12, URZ ;  /* 0x0000000c080672a5 */ /* 0x000fe4000f8e00ff */
[----:B------:R-:W-:-:S04]  /*0e70*/  IMAD.WIDE.U32 R12, R15, UR8, R12 ;  /* 0x000000080f0c7c25 */ /* 0x000fc8000f8e000c */
[----:B------:R-:W-:Y:S01]  /*0e80*/  IMAD R15, R15, UR4, RZ ;  /* 0x000000040f0f7c24 */ /* 0x000fe2000f8e02ff */
[----:B------:R-:W-:-:S04]  /*0e90*/  UIMAD UR4, UR4, UR12, URZ ;  /* 0x0000000c040472a4 */ /* 0x000fc8000f8e02ff */
[----:B------:R-:W-:Y:S01]  /*0ea0*/  UIADD3 UR4, UPT, UPT, UR7, UR4, URZ ;  /* 0x0000000407047290 */ /* 0x000fe2000fffe0ff */
[----:B------:R-:W-:-:S03]  /*0eb0*/  IADD3 R13, PT, PT, R13, R15, RZ ;  /* 0x0000000f0d0d7210 */ /* 0x000fc60007ffe0ff */
[----:B------:R-:W-:Y:S01]  /*0ec0*/  IMAD.WIDE.U32 R12, R18, UR6, R12 ;  /* 0x00000006120c7c25 */ /* 0x000fe2000f8e000c */
[----:B------:R-:W-:-:S03]  /*0ed0*/  UIMAD.WIDE.U32 UR6, UR6, UR12, URZ ;  /* 0x0000000c060672a5 */ /* 0x000fc6000f8e00ff */
[----:B------:R-:W-:Y:S01]  /*0ee0*/  IMAD R5, R18, UR4, RZ ;  /* 0x0000000412057c24 */ /* 0x000fe2000f8e02ff */
[----:B------:R-:W-:Y:S02]  /*0ef0*/  UIMAD UR4, UR4, UR12, URZ ;  /* 0x0000000c040472a4 */ /* 0x000fe4000f8e02ff */
[----:B------:R-:W-:Y:S02]  /*0f00*/  UIMAD.WIDE.U32 UR8, UR6, UR12, URZ ;  /* 0x0000000c060872a5 */ /* 0x000fe4000f8e00ff */
[----:B------:R-:W-:Y:S01]  /*0f10*/  UIADD3 UR4, UPT, UPT, UR7, UR4, URZ ;  /* 0x0000000407047290 */ /* 0x000fe2000fffe0ff */
[----:B------:R-:W-:-:S03]  /*0f20*/  IADD3 R13, PT, PT, R13, R5, RZ ;  /* 0x000000050d0d7210 */ /* 0x000fc60007ffe0ff */
[----:B------:R-:W-:Y:S01]  /*0f30*/  UIMAD UR7, UR4, UR12, URZ ;  /* 0x0000000c040772a4 */ /* 0x000fe2000f8e02ff */
[----:B------:R-:W-:-:S04]  /*0f40*/  IMAD.WIDE.U32 R12, R10, UR6, R12 ;  /* 0x000000060a0c7c25 */ /* 0x000fc8000f8e000c */
[----:B------:R-:W-:Y:S01]  /*0f50*/  IMAD R5, R10, UR4, RZ ;  /* 0x000000040a057c24 */ /* 0x000fe2000f8e02ff */
[----:B------:R-:W-:-:S04]  /*0f60*/  UIADD3 UR4, UPT, UPT, UR9, UR7, URZ ;  /* 0x0000000709047290 */ /* 0x000fc8000fffe0ff */
[----:B------:R-:W-:Y:S02]  /*0f70*/  IADD3 R13, PT, PT, R13, R5, RZ ;  /* 0x000000050d0d7210 */ /* 0x000fe40007ffe0ff */
[C---:B------:R-:W-:Y:S01]  /*0f80*/  IMAD R5, R6.reuse, UR4, RZ ;  /* 0x0000000406057c24 */ /* 0x040fe2000f8e02ff */
[----:B------:R-:W-:Y:S01]  /*0f90*/  UIMAD UR4, UR4, UR12, URZ ;  /* 0x0000000c040472a4 */ /* 0x000fe2000f8e02ff */
[----:B------:R-:W-:Y:S01]  /*0fa0*/  IMAD.WIDE.U32 R6, R6, UR8, R12 ;  /* 0x0000000806067c25 */ /* 0x000fe2000f8e000c */
[----:B------:R-:W-:-:S04]  /*0fb0*/  UIMAD.WIDE.U32 UR8, UR8, UR12, URZ ;  /* 0x0000000c080872a5 */ /* 0x000fc8000f8e00ff */
[----:B------:R-:W-:Y:S01]  /*0fc0*/  UIADD3 UR4, UPT, UPT, UR9, UR4, URZ ;  /* 0x0000000409047290 */ /* 0x000fe2000fffe0ff */
[----:B------:R-:W-:Y:S01]  /*0fd0*/  IADD3 R7, PT, PT, R7, R5, RZ ;  /* 0x0000000507077210 */ /* 0x000fe20007ffe0ff */
[----:B------:R-:W-:Y:S02]  /*0fe0*/  UIMAD.WIDE.U32 UR6, UR8, UR12, URZ ;  /* 0x0000000c080672a5 */ /* 0x000fe4000f8e00ff */
[----:B------:R-:W-:Y:S01]  /*0ff0*/  UIMAD UR9, UR4, UR12, URZ ;  /* 0x0000000c040972a4 */ /* 0x000fe2000f8e02ff */
[----:B------:R-:W-:-:S04]  /*1000*/  IMAD.WIDE.U32 R16, R4, UR8, R6 ;  /* 0x0000000804107c25 */ /* 0x000fc8000f8e0006 */
[----:B------:R-:W-:Y:S01]  /*1010*/  UMOV UR8, UR6 ;  /* 0x0000000600087c82 */ /* 0x000fe20008000000 */
[----:B------:R-:W-:Y:S01]  /*1020*/  IMAD R5, R4, UR4, RZ ;  /* 0x0000000404057c24 */ /* 0x000fe2000f8e02ff */
[----:B------:R-:W-:-:S04]  /*1030*/  UIADD3 UR4, UPT, UPT, UR7, UR9, URZ ;  /* 0x0000000907047290 */ /* 0x000fc8000fffe0ff */
[----:B------:R-:W-:-:S08]  /*1040*/  IADD3 R17, PT, PT, R17, R5, RZ ;  /* 0x0000000511117210 */ /* 0x000fd00007ffe0ff */
.L_x_9:
        /* <DEDUP_REMOVED lines=10> */
[----:B-1----:R-:W-:-:S06]  /*10f0*/  IMAD.WIDE.U32 R6, R15, 0x4, R4 ;  /* 0x000000040f067825 */ /* 0x002fcc00078e0004 */
[----:B0-----:R-:W3:Y:S01]  /*1100*/  LDG.E R7, desc[UR10][R6.64] ;  /* 0x0000000a06077981 */ /* 0x001ee2000c1e1900 */
[----:B------:R-:W-:-:S06]  /*1110*/  IMAD.WIDE.U32 R10, R11, 0x4, R4 ;  /* 0x000000040b0a7825 */ /* 0x000fcc00078e0004 */
[----:B------:R-:W4:Y:S01]  /*1120*/  LDG.E R11, desc[UR10][R10.64] ;  /* 0x0000000a0a0b7981 */ /* 0x000f22000c1e1900 */
[----:B------:R-:W-:Y:S01]  /*1130*/  IMAD.WIDE.U32 R12, R13, 0x4, R4 ;  /* 0x000000040d0c7825 */ /* 0x000fe200078e0004 */
[----:B------:R-:W-:-:S05]  /*1140*/  IADD3 R15, PT, PT, R15, -0x3, RZ ;  /* 0xfffffffd0f0f7810 */ /* 0x000fca0007ffe0ff */
[----:B------:R-:W5:Y:S01]  /*1150*/  LDG.E R13, desc[UR10][R12.64] ;  /* 0x0000000a0c0d7981 */ /* 0x000f62000c1e1900 */
[----:B------:R-:W-:-:S05]  /*1160*/  IMAD.WIDE.U32 R4, R15, 0x4, R4 ;  /* 0x000000040f047825 */ /* 0x000fca00078e0004 */
[----:B------:R5:W5:Y:S01]  /*1170*/  LDG.E R15, desc[UR10][R4.64] ;  /* 0x0000000a040f7981 */ /* 0x000b62000c1e1900 */
[----:B--2---:R-:W-:Y:S01]  /*1180*/  UIMAD.WIDE.U32 UR6, UR8, UR12, URZ ;  /* 0x0000000c080672a5 */ /* 0x004fe2000f8e00ff */
[----:B------:R-:W-:Y:S01]  /*1190*/  IADD3 R9, PT, PT, R9, -0x4, RZ ;  /* 0xfffffffc09097810 */ /* 0x000fe20007ffe0ff */
[C---:B---3--:R-:W-:Y:S02]  /*11a0*/  IMAD.WIDE.U32 R16, R7.reuse, UR8, R16 ;  /* 0x0000000807107c25 */ /* 0x048fe4000f8e0010 */
[----:B------:R-:W-:Y:S02]  /*11b0*/  UIMAD.WIDE.U32 UR8, UR6, UR12, URZ ;  /* 0x0000000c060872a5 */ /* 0x000fe4000f8e00ff */
[----:B------:R-:W-:Y:S01]  /*11c0*/  IMAD R7, R7, UR4, RZ ;  /* 0x0000000407077c24 */ /* 0x000fe2000f8e02ff */
[----:B------:R-:W-:-:S04]  /*11d0*/  UIMAD UR4, UR4, UR12, URZ ;  /* 0x0000000c040472a4 */ /* 0x000fc8000f8e02ff */
[----:B------:R-:W-:Y:S01]  /*11e0*/  IADD3 R17, PT, PT, R17, R7, RZ ;  /* 0x0000000711117210 */ /* 0x000fe20007ffe0ff */
[----:B------:R-:W-:Y:S02]  /*11f0*/  UIADD3 UR4, UPT, UPT, UR7, UR4, URZ ;  /* 0x0000000407047290 */ /* 0x000fe4000fffe0ff */
[C---:B----4-:R-:W-:Y:S02]  /*1200*/  IMAD.WIDE.U32 R16, R11.reuse, UR6, R16 ;  /* 0x000000060b107c25 */ /* 0x050fe4000f8e0010 */
[----:B------:R-:W-:Y:S02]  /*1210*/  UIMAD UR7, UR4, UR12, URZ ;  /* 0x0000000c040772a4 */ /* 0x000fe4000f8e02ff */
[----:B------:R-:W-:Y:S02]  /*1220*/  IMAD R11, R11, UR4, RZ ;  /* 0x000000040b0b7c24 */ /* 0x000fe4000f8e02ff */
[----:B------:R-:W-:-:S03]  /*1230*/  UIADD3 UR7, UPT, UPT, UR9, UR7, URZ ;  /* 0x0000000709077290 */ /* 0x000fc6000fffe0ff */
[----:B------:R-:W-:-:S03]  /*1240*/  IADD3 R17, PT, PT, R17, R11, RZ ;  /* 0x0000000b11117210 */ /* 0x000fc60007ffe0ff */
[C---:B-----5:R-:W-:Y:S01]  /*1250*/  IMAD R5, R13.reuse, UR7, RZ ;  /* 0x000000070d057c24 */ /* 0x060fe2000f8e02ff */
[----:B------:R-:W-:Y:S01]  /*1260*/  UIMAD UR7, UR7, UR12, URZ ;  /* 0x0000000c070772a4 */ /* 0x000fe2000f8e02ff */
[----:B------:R-:W-:Y:S01]  /*1270*/  IMAD.WIDE.U32 R16, R13, UR8, R16 ;  /* 0x000000080d107c25 */ /* 0x000fe2000f8e0010 */
[----:B------:R-:W-:-:S04]  /*1280*/  UIMAD.WIDE.U32 UR8, UR8, UR12, URZ ;  /* 0x0000000c080872a5 */ /* 0x000fc8000f8e00ff */
[----:B------:R-:W-:Y:S01]  /*1290*/  IADD3 R17, PT, PT, R17, R5, RZ ;  /* 0x0000000511117210 */ /* 0x000fe20007ffe0ff */
[----:B------:R-:W-:Y:S02]  /*12a0*/  UIADD3 UR4, UPT, UPT, UR9, UR7, URZ ;  /* 0x0000000709047290 */ /* 0x000fe4000fffe0ff */
[----:B------:R-:W-:Y:S02]  /*12b0*/  UIMAD.WIDE.U32 UR6, UR8, UR12, URZ ;  /* 0x0000000c080672a5 */ /* 0x000fe4000f8e00ff */
[----:B------:R-:W-:Y:S01]  /*12c0*/  IMAD.WIDE.U32 R16, R15, UR8, R16 ;  /* 0x000000080f107c25 */ /* 0x000fe2000f8e0010 */
[----:B------:R-:W-:-:S03]  /*12d0*/  UIMAD UR12, UR4, UR12, URZ ;  /* 0x0000000c040c72a4 */ /* 0x000fc6000f8e02ff */
[----:B------:R-:W-:Y:S01]  /*12e0*/  IMAD R15, R15, UR4, RZ ;  /* 0x000000040f0f7c24 */ /* 0x000fe2000f8e02ff */
[----:B------:R-:W-:Y:S01]  /*12f0*/  UIADD3 UR4, UPT, UPT, UR7, UR12, URZ ;  /* 0x0000000c07047290 */ /* 0x000fe2000fffe0ff */
[----:B------:R-:W-:-:S03]  /*1300*/  UMOV UR8, UR6 ;  /* 0x0000000600087c82 */ /* 0x000fc60008000000 */
[----:B------:R-:W-:-:S08]  /*1310*/  IADD3 R17, PT, PT, R17, R15, RZ ;  /* 0x0000000f11117210 */ /* 0x000fd00007ffe0ff */
.L_x_10:
[----:B------:R-:W-:Y:S05]  /*1320*/  @!P1 BRA `(.L_x_6) ;  /* 0x0000000000449947 */ /* 0x000fea0003800000 */
[----:B------:R-:W1:Y:S01]  /*1330*/  LDC.64 R6, c[0x0][0x380] ;  /* 0x0000e000ff067b82 */ /* 0x000e620000000a00 */
[----:B------:R-:W-:Y:S01]  /*1340*/  IADD3 R9, PT, PT, R0, UR5, R9 ;  /* 0x0000000500097c10 */ /* 0x000fe2000fffe009 */
[----:B------:R-:W2:Y:S01]  /*1350*/  LDCU UR12, c[0x0][0x390] ;  /* 0x00007200ff0c77ac */ /* 0x000ea20008000800 */
[----:B------:R-:W-:-:S07]  /*1360*/  IADD3 R3, PT, PT, -R3, RZ, RZ ;  /* 0x000000ff03037210 */ /* 0x000fce0007ffe1ff */
.L_x_11:
[----:B-1----:R-:W-:-:S06]  /*1370*/  IMAD.WIDE.U32 R4, R9, 0x4, R6 ;  /* 0x0000000409047825 */ /* 0x002fcc00078e0006 */
[----:B0-----:R-:W3:Y:S01]  /*1380*/  LDG.E R5, desc[UR10][R4.64] ;  /* 0x0000000a04057981 */ /* 0x001ee2000c1e1900 */
[----:B------:R-:W-:Y:S01]  /*1390*/  IADD3 R3, PT, PT, R3, 0x1, RZ ;  /* 0x0000000103037810 */ /* 0x000fe20007ffe0ff */
[----:B--2---:R-:W-:Y:S01]  /*13a0*/  UIMAD.WIDE.U32 UR6, UR8, UR12, URZ ;  /* 0x0000000c080672a5 */ /* 0x004fe2000f8e00ff */
[----:B------:R-:W-:Y:S01]  /*13b0*/  IADD3 R9, PT, PT, R9, -0x1, RZ ;  /* 0xffffffff09097810 */ /* 0x000fe20007ffe0ff */
[----:B------:R-:W-:Y:S01]  /*13c0*/  UIMAD UR9, UR4, UR12, URZ ;  /* 0x0000000c040972a4 */ /* 0x000fe2000f8e02ff */
[----:B------:R-:W-:Y:S01]  /*13d0*/  ISETP.NE.AND P0, PT, R3, RZ, PT ;  /* 0x000000ff0300720c */ /* 0x000fe20003f05270 */
[----:B---3--:R-:W-:-:S03]  /*13e0*/  IMAD.WIDE.U32 R16, R5, UR8, R16 ;  /* 0x0000000805107c25 */ /* 0x008fc6000f8e0010 */
[----:B------:R-:W-:Y:S01]  /*13f0*/  UMOV UR8, UR6 ;  /* 0x0000000600087c82 */ /* 0x000fe20008000000 */
[----:B------:R-:W-:Y:S01]  /*1400*/  IMAD R11, R5, UR4, RZ ;  /* 0x00000004050b7c24 */ /* 0x000fe2000f8e02ff */
[----:B------:R-:W-:-:S04]  /*1410*/  UIADD3 UR4, UPT, UPT, UR7, UR9, URZ ;  /* 0x0000000907047290 */ /* 0x000fc8000fffe0ff */
[----:B------:R-:W-:-:S03]  /*1420*/  IADD3 R17, PT, PT, R17, R11, RZ ;  /* 0x0000000b11117210 */ /* 0x000fc60007ffe0ff */
[----:B------:R-:W-:Y:S05]  /*1430*/  @P0 BRA `(.L_x_11) ;  /* 0xfffffffc00cc0947 */ /* 0x000fea000383ffff */
.L_x_6:
[----:B------:R-:W1:Y:S02]  /*1440*/  LDC.64 R4, c[0x0][0x398] ;  /* 0x0000e600ff047b82 */ /* 0x000e640000000a00 */
[----:B-1----:R-:W-:-:S05]  /*1450*/  IMAD.WIDE.U32 R2, R2, 0x8, R4 ;  /* 0x0000000802027825 */ /* 0x002fca00078e0004 */
[----:B0-----:R-:W-:Y:S01]  /*1460*/  STG.E.64 desc[UR10][R2.64], R16 ;  /* 0x0000001002007986 */ /* 0x001fe2000c101b0a */
[----:B------:R-:W-:Y:S05]  /*1470*/  EXIT ;  /* 0x000000000000794d */ /* 0x000fea0003800000 */
.L_x_12:
        /* <DEDUP_REMOVED lines=16> */
.L_x_21:


//--------------------- .text.char_ngram_kernel   --------------------------
	.section	.text.char_ngram_kernel,"ax",@progbits
	.align	128
        .global         char_ngram_kernel
        .type           char_ngram_kernel,@function
        .size           char_ngram_kernel,(.L_x_22 - char_ngram_kernel)
        .other          char_ngram_kernel,@"STO_CUDA_ENTRY STV_DEFAULT"
char_ngram_kernel:
.text.char_ngram_kernel:
[----:B------:R-:W-:Y:S01]  /*0000*/  LDC R1, c[0x0][0x37c] ;  /* 0x0000df00ff017b82 */ /* 0x000fe20000000800 */
[----:B------:R-:W0:Y:S07]  /*0010*/  S2R R4, SR_TID.X ;  /* 0x0000000000047919 */ /* 0x000e2e0000002100 */
[----:B------:R-:W1:Y:S01]  /*0020*/  S2UR UR5, SR_CTAID.X ;  /* 0x00000000000579c3 */ /* 0x000e620000002500 */
[----:B------:R-:W1:Y:S07]  /*0030*/  LDCU UR4, c[0x0][0x360] ;  /* 0x00006c00ff0477ac */ /* 0x000e6e0008000800 */
[----:B------:R-:W2:Y:S01]  /*0040*/  LDC.64 R2, c[0x0][0x388] ;  /* 0x0000e200ff027b82 */ /* 0x000ea20000000a00 */
[----:B-1----:R-:W-:Y:S01]  /*0050*/  UIMAD UR5, UR5, UR4, URZ ;  /* 0x00000004050572a4 */ /* 0x002fe2000f8e02ff */
[----:B--2---:R-:W-:-:S05]  /*0060*/  IADD3 R5, PT, PT, R2, 0x1, -R3 ;  /* 0x0000000102057810 */ /* 0x004fca0007ffe803 */
[----:B0-----:R-:W-:-:S05]  /*0070*/  VIADD R2, R4, UR5 ;  /* 0x0000000504027c36 */ /* 0x001fca0008000000 */
[----:B------:R-:W-:-:S13]  /*0080*/  ISETP.GE.U32.AND P0, PT, R2, R5, PT ;  /* 0x000000050200720c */ /* 0x000fda0003f06070 */
[----:B------:R-:W-:Y:S05]  /*0090*/  @P0 EXIT ;  /* 0x000000000000094d */ /* 0x000fea0003800000 */
[----:B------:R-:W-:Y:S01]  /*00a0*/  VIADD R5, R3, 0xffffffff ;  /* 0xffffffff03057836 */ /* 0x000fe20000000000 */
[----:B------:R-:W0:Y:S01]  /*00b0*/  LDCU.64 UR6, c[0x0][0x358] ;  /* 0x00006b00ff0677ac */ /* 0x000e220008000a00 */
[----:B------:R-:W-:-:S03]  /*00c0*/  HFMA2 R0, -RZ, RZ, 0, 0 ;  /* 0x00000000ff007431 */ /* 0x000fc600000001ff */
[----:B------:R-:W-:-:S13]  /*00d0*/  ISETP.GE.AND P0, PT, R5, RZ, PT ;  /* 0x000000ff0500720c */ /* 0x000fda0003f06270 */
[----:B------:R-:W-:Y:S05]  /*00e0*/  @!P0 BRA `(.L_x_13) ;  /* 0x0000000400dc8947 */ /* 0x000fea0003800000 */
[----:B------:R-:W-:Y:S01]  /*00f0*/  ISETP.GE.U32.AND P0, PT, R5, 0xf, PT ;  /* 0x0000000f0500780c */ /* 0x000fe20003f06070 */
[----:B------:R-:W-:Y:S01]  /*0100*/  UMOV UR4, 0x1 ;  /* 0x0000000100047882 */ /* 0x000fe20000000000 */
[----:B------:R-:W-:Y:S01]  /*0110*/  LOP3.LUT R16, R3, 0xf, RZ, 0xc0, !PT ;  /* 0x0000000f03107812 */ /* 0x000fe200078ec0ff */
[----:B------:R-:W-:-:S10]  /*0120*/  IMAD.MOV.U32 R0, RZ, RZ, RZ ;  /* 0x000000ffff007224 */ /* 0x000fd400078e00ff */
[----:B------:R-:W-:Y:S05]  /*0130*/  @!P0 BRA `(.L_x_14) ;  /* 0x0000000000988947 */ /* 0x000fea0003800000 */
[C---:B------:R-:W-:Y:S01]  /*0140*/  LOP3.LUT R10, R3.reuse, 0xfffffff0, RZ, 0xc0, !PT ;  /* 0xfffffff0030a7812 */ /* 0x040fe200078ec0ff */
[C---:B------:R-:W-:Y:S01]  /*0150*/  VIADD R5, R3.reuse, 0xfffffffe ;  /* 0xfffffffe03057836 */ /* 0x040fe20000000000 */
[----:B------:R-:W-:Y:S01]  /*0160*/  IADD3 R18, PT, PT, R3, UR5, R4 ;  /* 0x0000000503127c10 */ /* 0x000fe2000fffe004 */
[----:B------:R-:W1:Y:S01]  /*0170*/  LDCU.64 UR8, c[0x0][0x380] ;  /* 0x00007000ff0877ac */ /* 0x000e620008000a00 */
[----:B------:R-:W-:Y:S01]  /*0180*/  MOV R0, RZ ;  /* 0x000000ff00007202 */ /* 0x000fe20000000f00 */
[----:B------:R-:W-:Y:S01]  /*0190*/  IMAD.MOV R10, RZ, RZ, -R10 ;  /* 0x000000ffff0a7224 */ /* 0x000fe200078e0a0a */
[----:B------:R-:W-:-:S06]  /*01a0*/  UMOV UR4, 0x1 ;  /* 0x0000000100047882 */ /* 0x000fcc0000000000 */
.L_x_15:
[C---:B------:R-:W-:Y:S01]  /*01b0*/  VIADD R12, R18.reuse, 0xffffffff ;  /* 0xffffffff120c7836 */ /* 0x040fe20000000000 */
[C---:B------:R-:W-:Y:S01]  /*01c0*/  IADD3 R6, PT, PT, R18.reuse, -0x2, RZ ;  /* 0xfffffffe12067810 */ /* 0x040fe20007ffe0ff */
[C---:B------:R-:W-:Y:S01]  /*01d0*/  VIADD R8, R18.reuse, 0xfffffffd ;  /* 0xfffffffd12087836 */ /* 0x040fe20000000000 */
[----:B------:R-:W-:Y:S02]  /*01e0*/  IADD3 R14, PT, PT, R18, -0x4, RZ ;  /* 0xfffffffc120e7810 */ /* 0x000fe40007ffe0ff */
[----:B-1----:R-:W-:Y:S02]  /*01f0*/  IADD3 R12, P0, PT, R12, UR8, RZ ;  /* 0x000000080c0c7c10 */ /* 0x002fe4000ff1e0ff */
[----:B------:R-:W-:-:S03]  /*0200*/  IADD3 R6, P1, PT, R6, UR8, RZ ;  /* 0x0000000806067c10 */ /* 0x000fc6000ff3e0ff */
[----:B------:R-:W-:Y:S01]  /*0210*/  IMAD.X R13, RZ, RZ, UR9, P0 ;  /* 0x00000009ff0d7e24 */ /* 0x000fe200080e06ff */
[----:B------:R-:W-:Y:S01]  /*0220*/  IADD3 R8, P0, PT, R8, UR8, RZ ;  /* 0x0000000808087c10 */ /* 0x000fe2000ff1e0ff */
[----:B------:R-:W-:Y:S01]  /*0230*/  IMAD.X R7, RZ, RZ, UR9, P1 ;  /* 0x00000009ff077e24 */ /* 0x000fe200088e06ff */
[----:B------:R-:W-:-:S03]  /*0240*/  IADD3 R14, P1, PT, R14, UR8, RZ ;  /* 0x000000080e0e7c10 */ /* 0x000fc6000ff3e0ff */
[----:B------:R-:W-:Y:S01]  /*0250*/  IMAD.X R9, RZ, RZ, UR9, P0 ;  /* 0x00000009ff097e24 */ /* 0x000fe200080e06ff */
[----:B0-----:R-:W2:Y:S04]  /*0260*/  LDG.E.U8 R13, desc[UR6][R12.64] ;  /* 0x000000060c0d7981 */ /* 0x001ea8000c1e1100 */
[----:B------:R-:W3:Y:S01]  /*0270*/  LDG.E.U8 R6, desc[UR6][R6.64] ;  /* 0x0000000606067981 */ /* 0x000ee2000c1e1100 */
[----:B------:R-:W-:-:S03]  /*0280*/  IADD3.X R15, PT, PT, RZ, UR9, RZ, P1, !PT ;  /* 0x00000009ff0f7c10 */ /* 0x000fc60008ffe4ff */
[----:B------:R-:W4:Y:S04]  /*0290*/  LDG.E.U8 R8, desc[UR6][R8.64] ;  /* 0x0000000608087981 */ /* 0x000f28000c1e1100 */
[----:B------:R-:W5:Y:S01]  /*02a0*/  LDG.E.U8 R14, desc[UR6][R14.64] ;  /* 0x000000060e0e7981 */ /* 0x000f62000c1e1100 */
[----:B------:R-:W-:Y:S01]  /*02b0*/  VIADD R10, R10, 0x10 ;  /* 0x000000100a0a7836 */ /* 0x000fe20000000000 */
[----:B------:R-:W-:Y:S01]  /*02c0*/  IADD3 R18, PT, PT, R18, -0x10, RZ ;  /* 0xfffffff012127810 */ /* 0x000fe20007ffe0ff */
[----:B------:R-:W-:-:S03]  /*02d0*/  VIADD R5, R5, 0xfffffff0 ;  /* 0xfffffff005057836 */ /* 0x000fc60000000000 */
[----:B------:R-:W-:Y:S01]  /*02e0*/  ISETP.NE.AND P0, PT, R10, RZ, PT ;  /* 0x000000ff0a00720c */ /* 0x000fe20003f05270 */
[----:B--2---:R-:W-:Y:S02]  /*02f0*/  IMAD R0, R13, UR4, R0 ;  /* 0x000000040d007c24 */ /* 0x004fe4000f8e0200 */
[----:B---3--:R-:W-:Y:S02]  /*0300*/  IMAD R11, R6, UR4, RZ ;  /* 0x00000004060b7c24 */ /* 0x008fe4000f8e02ff */
[----:B----4-:R-:W-:Y:S02]  /*0310*/  IMAD R17, R8, UR4, RZ ;  /* 0x0000000408117c24 */ /* 0x010fe4000f8e02ff */
[----:B------:R-:W-:Y:S02]  /*0320*/  IMAD R0, R11, 0x100, R0 ;  /* 0x000001000b007824 */ /* 0x000fe400078e0200 */
[----:B-----5:R-:W-:Y:S01]  /*0330*/  IMAD R11, R14, UR4, RZ ;  /* 0x000000040e0b7c24 */ /* 0x020fe2000f8e02ff */
[----:B------:R-:W-:-:S02]  /*0340*/  UMOV UR4, URZ ;  /* 0x000000ff00047c82 */ /* 0x000fc40008000000 */
[----:B------:R-:W-:-:S05]  /*0350*/  LEA R0, R17, R0, 0x10 ;  /* 0x0000000011007211 */ /* 0x000fca00078e80ff */
[----:B------:R-:W-:Y:S01]  /*0360*/  IMAD R0, R11, 0x1000000, R0 ;  /* 0x010000000b007824 */ /* 0x000fe200078e0200 */
[----:B------:R-:W-:Y:S06]  /*0370*/  @P0 BRA `(.L_x_15) ;  /* 0xfffffffc008c0947 */ /* 0x000fec000383ffff */
[----:B------:R-:W-:Y:S01]  /*0380*/  VIADD R5, R5, 0x1 ;  /* 0x0000000105057836 */ /* 0x000fe20000000000 */
[----:B------:R-:W-:-:S06]  /*0390*/  UMOV UR4, URZ ;  /* 0x000000ff00047c82 */ /* 0x000fcc0008000000 */
.L_x_14:
[----:B------:R-:W-:-:S13]  /*03a0*/  ISETP.NE.AND P0, PT, R16, RZ, PT ;  /* 0x000000ff1000720c */ /* 0x000fda0003f05270 */
[----:B------:R-:W-:Y:S05]  /*03b0*/  @!P0 BRA `(.L_x_13) ;  /* 0x0000000400288947 */ /* 0x000fea0003800000 */
[----:B------:R-:W-:Y:S02]  /*03c0*/  ISETP.GE.U32.AND P1, PT, R16, 0x8, PT ;  /* 0x000000081000780c */ /* 0x000fe40003f26070 */
[----:B------:R-:W-:-:S04]  /*03d0*/  LOP3.LUT R14, R3, 0x7, RZ, 0xc0, !PT ;  /* 0x00000007030e7812 */ /* 0x000fc800078ec0ff */
[----:B------:R-:W-:-:S07]  /*03e0*/  ISETP.NE.AND P0, PT, R14, RZ, PT ;  /* 0x000000ff0e00720c */ /* 0x000fce0003f05270 */
[----:B------:R-:W-:Y:S06]  /*03f0*/  @!P1 BRA `(.L_x_16) ;  /* 0x0000000000689947 */ /* 0x000fec0003800000 */
[----:B------:R-:W1:Y:S01]  /*0400*/  LDCU.64 UR8, c[0x0][0x380] ;  /* 0x00007000ff0877ac */ /* 0x000e620008000a00 */
[----:B------:R-:W-:-:S04]  /*0410*/  IMAD.IADD R9, R2, 0x1, R5 ;  /* 0x0000000102097824 */ /* 0x000fc800078e0205 */
[C---:B------:R-:W-:Y:S01]  /*0420*/  VIADD R10, R9.reuse, 0xfffffffe ;  /* 0xfffffffe090a7836 */ /* 0x040fe20000000000 */
[C---:B------:R-:W-:Y:S02]  /*0430*/  IADD3 R8, PT, PT, R9.reuse, -0x1, RZ ;  /* 0xffffffff09087810 */ /* 0x040fe40007ffe0ff */
[C---:B------:R-:W-:Y:S02]  /*0440*/  IADD3 R12, PT, PT, R9.reuse, -0x3, RZ ;  /* 0xfffffffd090c7810 */ /* 0x040fe40007ffe0ff */
[----:B-1----:R-:W-:Y:S02]  /*0450*/  IADD3 R6, P2, PT, R9, UR8, RZ ;  /* 0x0000000809067c10 */ /* 0x002fe4000ff5e0ff */
[----:B------:R-:W-:-:S03]  /*0460*/  IADD3 R8, P1, PT, R8, UR8, RZ ;  /* 0x0000000808087c10 */ /* 0x000fc6000ff3e0ff */
[----:B------:R-:W-:Y:S01]  /*0470*/  IMAD.X R7, RZ, RZ, UR9, P2 ;  /* 0x00000009ff077e24 */ /* 0x000fe200090e06ff */
[----:B------:R-:W-:Y:S01]  /*0480*/  IADD3 R10, P2, PT, R10, UR8, RZ ;  /* 0x000000080a0a7c10 */ /* 0x000fe2000ff5e0ff */
[----:B------:R-:W-:Y:S01]  /*0490*/  IMAD.X R9, RZ, RZ, UR9, P1 ;  /* 0x00000009ff097e24 */ /* 0x000fe200088e06ff */
[----:B------:R-:W-:-:S03]  /*04a0*/  IADD3 R12, P1, PT, R12, UR8, RZ ;  /* 0x000000080c0c7c10 */ /* 0x000fc6000ff3e0ff */
[----:B------:R-:W-:Y:S01]  /*04b0*/  IMAD.X R11, RZ, RZ, UR9, P2 ;  /* 0x00000009ff0b7e24 */ /* 0x000fe200090e06ff */
[----:B0-----:R-:W2:Y:S01]  /*04c0*/  LDG.E.U8 R7, desc[UR6][R6.64] ;  /* 0x0000000606077981 */ /* 0x001ea2000c1e1100 */
[----:B------:R-:W-:-:S03]  /*04d0*/  IADD3.X R13, PT, PT, RZ, UR9, RZ, P1, !PT ;  /* 0x00000009ff0d7c10 */ /* 0x000fc60008ffe4ff */
[----:B------:R-:W3:Y:S04]  /*04e0*/  LDG.E.U8 R8, desc[UR6][R8.64] ;  /* 0x0000000608087981 */ /* 0x000ee8000c1e1100 */
[----:B------:R-:W4:Y:S04]  /*04f0*/  LDG.E.U8 R10, desc[UR6][R10.64] ;  /* 0x000000060a0a7981 */ /* 0x000f28000c1e1100 */
[----:B------:R-:W5:Y:S01]  /*0500*/  LDG.E.U8 R12, desc[UR6][R12.64] ;  /* 0x000000060c0c7981 */ /* 0x000f62000c1e1100 */
[----:B------:R-:W-:Y:S01]  /*0510*/  IADD3 R5, PT, PT, R5, -0x8, RZ ;  /* 0xfffffff805057810 */ /* 0x000fe20007ffe0ff */
[----:B--2---:R-:W-:-:S02]  /*0520*/  IMAD R0, R7, UR4, R0 ;  /* 0x0000000407007c24 */ /* 0x004fc4000f8e0200 */
[----:B---3--:R-:W-:Y:S02]  /*0530*/  IMAD R15, R8, UR4, RZ ;  /* 0x00000004080f7c24 */ /* 0x008fe4000f8e02ff */
[----:B----4-:R-:W-:Y:S02]  /*0540*/  IMAD R17, R10, UR4, RZ ;  /* 0x000000040a117c24 */ /* 0x010fe4000f8e02ff */
[----:B------:R-:W-:Y:S02]  /*0550*/  IMAD R0, R15, 0x100, R0 ;  /* 0x000001000f007824 */ /* 0x000fe400078e0200 */
[----:B-----5:R-:W-:Y:S01]  /*0560*/  IMAD R7, R12, UR4, RZ ;  /* 0x000000040c077c24 */ /* 0x020fe2000f8e02ff */
[----:B------:R-:W-:Y:S01]  /*0570*/  UMOV UR4, URZ ;  /* 0x000000ff00047c82 */ /* 0x000fe20008000000 */
[----:B------:R-:W-:-:S04]  /*0580*/  IMAD R0, R17, 0x10000, R0 ;  /* 0x0001000011007824 */ /* 0x000fc800078e0200 */
[----:B------:R-:W-:-:S07]  /*0590*/  IMAD R0, R7, 0x1000000, R0 ;  /* 0x0100000007007824 */ /* 0x000fce00078e0200 */
.L_x_16:
        /* <DEDUP_REMOVED lines=31> */
.L_x_17:
[----:B------:R-:W-:Y:S05]  /*0790*/  @!P0 BRA `(.L_x_13) ;  /* 0x0000000000308947 */ /* 0x000fea0003800000 */
[----:B------:R-:W-:Y:S01]  /*07a0*/  IADD3 R4, PT, PT, R4, UR5, R5 ;  /* 0x0000000504047c10 */ /* 0x000fe2000fffe005 */
[----:B------:R-:W1:Y:S01]  /*07b0*/  LDCU.64 UR8, c[0x0][0x380] ;  /* 0x00007000ff0877ac */ /* 0x000e620008000a00 */
[----:B------:R-:W-:-:S07]  /*07c0*/  IADD3 R12, PT, PT, -R12, RZ, RZ ;  /* 0x000000ff0c0c7210 */ /* 0x000fce0007ffe1ff */
.L_x_18:
[----:B-1----:R-:W-:-:S05]  /*07d0*/  IADD3 R2, P0, PT, R4, UR8, RZ ;  /* 0x0000000804027c10 */ /* 0x002fca000ff1e0ff */
[----:B------:R-:W-:-:S06]  /*07e0*/  IMAD.X R3, RZ, RZ, UR9, P0 ;  /* 0x00000009ff037e24 */ /* 0x000fcc00080e06ff */
[----:B0-----:R-:W2:Y:S01]  /*07f0*/  LDG.E.U8 R3, desc[UR6][R2.64] ;  /* 0x0000000602037981 */ /* 0x001ea2000c1e1100 */
[----:B------:R-:W-:Y:S01]  /*0800*/  IADD3 R12, PT, PT, R12, 0x1, RZ ;  /* 0x000000010c0c7810 */ /* 0x000fe20007ffe0ff */
[----:B------:R-:W-:-:S03]  /*0810*/  VIADD R4, R4, 0xffffffff ;  /* 0xffffffff04047836 */ /* 0x000fc60000000000 */
[----:B------:R-:W-:Y:S01]  /*0820*/  ISETP.NE.AND P0, PT, R12, RZ, PT ;  /* 0x000000ff0c00720c */ /* 0x000fe20003f05270 */
[----:B--2---:R-:W-:Y:S01]  /*0830*/  IMAD R0, R3, UR4, R0 ;  /* 0x0000000403007c24 */ /* 0x004fe2000f8e0200 */
[----:B------:R-:W-:-:S11]  /*0840*/  USHF.L.U32 UR4, UR4, 0x8, URZ ;  /* 0x0000000804047899 */ /* 0x000fd600080006ff */
[----:B------:R-:W-:Y:S05]  /*0850*/  @P0 BRA `(.L_x_18) ;  /* 0xfffffffc00dc0947 */ /* 0x000fea000383ffff */
.L_x_13:
[----:B------:R-:W1:Y:S02]  /*0860*/  LDCU UR4, c[0x0][0x398] ;  /* 0x00007300ff0477ac */ /* 0x000e640008000800 */
[----:B-1----:R-:W-:-:S13]  /*0870*/  ISETP.GE.U32.AND P0, PT, R0, UR4, PT ;  /* 0x0000000400007c0c */ /* 0x002fda000bf06070 */
[----:B0-----:R-:W-:Y:S05]  /*0880*/  @P0 EXIT ;  /* 0x000000000000094d */ /* 0x001fea0003800000 */
[----:B------:R-:W0:Y:S01]  /*0890*/  LDC.64 R2, c[0x0][0x390] ;  /* 0x0000e400ff027b82 */ /* 0x000e220000000a00 */
[----:B------:R-:W-:Y:S02]  /*08a0*/  HFMA2 R5, -RZ, RZ, 0, 5.9604644775390625e-08 ;  /* 0x00000001ff057431 */ /* 0x000fe400000001ff */
[----:B0-----:R-:W-:-:S05]  /*08b0*/  IMAD.WIDE.U32 R2, R0, 0x4, R2 ;  /* 0x0000000400027825 */ /* 0x001fca00078e0002 */
[----:B------:R-:W-:Y:S01]  /*08c0*/  REDG.E.ADD.STRONG.GPU desc[UR6][R2.64], R5 ;  /* 0x000000050200798e */ /* 0x000fe2000c12e106 */
[----:B------:R-:W-:Y:S05]  /*08d0*/  EXIT ;  /* 0x000000000000794d */ /* 0x000fea0003800000 */
.L_x_19:
        /* <DEDUP_REMOVED lines=10> */
.L_x_22:


//--------------------- .nv.shared.reserved.0     --------------------------
	.section	.nv.shared.reserved.0,"aw",@nobits
	.weak		__nv_reservedSMEM_offset_0_alias
	.size		__nv_reservedSMEM_offset_0_alias, 0, 64
	.other		__nv_reservedSMEM_offset_0_alias,@"STO_CUDA_RESERVED_SHARED STV_DEFAULT"
__nv_reservedSMEM_offset_0_alias:
	.zero		0
	.zero		64


//--------------------- .nv.constant0.word_ngram_reduce_kernel --------------------------
	.section	.nv.constant0.word_ngram_reduce_kernel,"a",@progbits
	.sectionflags	@""
	.align	4
.nv.constant0.word_ngram_reduce_kernel:
	.zero		936


//--------------------- .nv.constant0.word_ngram_map_kernel --------------------------
	.section	.nv.constant0.word_ngram_map_kernel,"a",@progbits
	.sectionflags	@""
	.align	4
.nv.constant0.word_ngram_map_kernel:
	.zero		928


//--------------------- .nv.constant0.char_ngram_kernel --------------------------
	.section	.nv.constant0.char_ngram_kernel,"a",@progbits
	.sectionflags	@""
	.align	4
.nv.constant0.char_ngram_kernel:
	.zero		924


//--------------------- SYMBOLS --------------------------

	.type		.nv.reservedSmem.offset0,@object
	.size		.nv.reservedSmem.offset0,0x4
